//
// Generated by NVIDIA NVVM Compiler
//
// Compiler Build ID: CL-36424714
// Cuda compilation tools, release 13.0, V13.0.88
// Based on NVVM 20.0.0
//

.version 9.0
.target sm_100
.address_size 64

	// .globl	_Z6d_blurPhS_ii

.visible .entry _Z6d_blurPhS_ii(
	.param .u64 .ptr .align 1 _Z6d_blurPhS_ii_param_0,
	.param .u64 .ptr .align 1 _Z6d_blurPhS_ii_param_1,
	.param .u32 _Z6d_blurPhS_ii_param_2,
	.param .u32 _Z6d_blurPhS_ii_param_3
)
{
	.reg .pred 	%p<177>;
	.reg .b16 	%rs<41>;
	.reg .b32 	%r<412>;
	.reg .b64 	%rd<43>;

	ld.param.u64 	%rd11, [_Z6d_blurPhS_ii_param_0];
	ld.param.u64 	%rd10, [_Z6d_blurPhS_ii_param_1];
	ld.param.u32 	%r209, [_Z6d_blurPhS_ii_param_2];
	ld.param.u32 	%r211, [_Z6d_blurPhS_ii_param_3];
	cvta.to.global.u64 	%rd1, %rd11;
	mov.u32 	%r212, %ctaid.x;
	mov.u32 	%r213, %ntid.x;
	mov.u32 	%r214, %tid.x;
	mad.lo.s32 	%r1, %r212, %r213, %r214;
	mov.u32 	%r215, %ctaid.y;
	mov.u32 	%r216, %ntid.y;
	mov.u32 	%r217, %tid.y;
	mad.lo.s32 	%r218, %r215, %r216, %r217;
	setp.ge.s32 	%p7, %r1, %r209;
	setp.ge.s32 	%p8, %r218, %r211;
	or.pred  	%p9, %p7, %p8;
	@%p9 bra 	$L__BB0_100;
	ld.param.u32 	%r290, [_Z6d_blurPhS_ii_param_2];
	add.s32 	%r220, %r218, -3;
	setp.gt.u32 	%p10, %r218, 2;
	setp.lt.s32 	%p11, %r220, %r211;
	and.pred  	%p1, %p10, %p11;
	mul.lo.s32 	%r3, %r220, %r290;
	add.s32 	%r221, %r1, -3;
	setp.gt.s32 	%p13, %r1, 2;
	setp.lt.s32 	%p14, %r221, %r290;
	and.pred  	%p2, %p13, %p14;
	and.pred  	%p15, %p2, %p1;
	cvt.s64.s32 	%rd12, %r3;
	cvt.s64.s32 	%rd2, %r1;
	add.s64 	%rd13, %rd2, %rd12;
	add.s64 	%rd3, %rd1, %rd13;
	mov.b32 	%r316, 0;
	not.pred 	%p16, %p15;
	mov.u32 	%r317, %r316;
	@%p16 bra 	$L__BB0_3;
	ld.global.u8 	%r316, [%rd3+-3];
	mov.b32 	%r317, 1;
$L__BB0_3:
	ld.param.u32 	%r291, [_Z6d_blurPhS_ii_param_2];
	add.s32 	%r223, %r1, -2;
	setp.gt.s32 	%p17, %r1, 1;
	setp.lt.s32 	%p18, %r223, %r291;
	and.pred  	%p19, %p17, %p18;
	and.pred  	%p20, %p19, %p1;
	not.pred 	%p21, %p20;
	@%p21 bra 	$L__BB0_5;
	ld.global.u8 	%r224, [%rd3+-2];
	add.s32 	%r316, %r316, %r224;
	add.s32 	%r317, %r317, 1;
$L__BB0_5:
	ld.param.u32 	%r292, [_Z6d_blurPhS_ii_param_2];
	setp.gt.s32 	%p22, %r1, 0;
	setp.le.s32 	%p23, %r1, %r292;
	and.pred  	%p24, %p22, %p23;
	and.pred  	%p25, %p24, %p1;
	not.pred 	%p26, %p25;
	@%p26 bra 	$L__BB0_7;
	ld.global.u8 	%rs1, [%rd3+-1];
	mul.wide.u16 	%r225, %rs1, 2;
	add.s32 	%r316, %r225, %r316;
	add.s32 	%r317, %r317, 2;
$L__BB0_7:
	setp.lt.s32 	%p27, %r1, 0;
	not.pred 	%p28, %p1;
	or.pred  	%p29, %p27, %p28;
	@%p29 bra 	$L__BB0_9;
	add.s32 	%r226, %r1, %r3;
	cvt.s64.s32 	%rd14, %r226;
	add.s64 	%rd15, %rd1, %rd14;
	ld.global.u8 	%rs2, [%rd15];
	mul.wide.u16 	%r227, %rs2, 2;
	add.s32 	%r316, %r227, %r316;
	add.s32 	%r317, %r317, 2;
$L__BB0_9:
	ld.param.u32 	%r293, [_Z6d_blurPhS_ii_param_2];
	add.s32 	%r228, %r1, 1;
	setp.gt.s32 	%p30, %r1, -2;
	setp.lt.s32 	%p31, %r228, %r293;
	and.pred  	%p3, %p30, %p31;
	and.pred  	%p32, %p3, %p1;
	not.pred 	%p33, %p32;
	@%p33 bra 	$L__BB0_11;
	ld.global.u8 	%rs3, [%rd3+1];
	mul.wide.u16 	%r229, %rs3, 2;
	add.s32 	%r316, %r229, %r316;
	add.s32 	%r317, %r317, 2;
$L__BB0_11:
	ld.param.u32 	%r294, [_Z6d_blurPhS_ii_param_2];
	add.s32 	%r230, %r1, 2;
	setp.gt.s32 	%p34, %r1, -3;
	setp.lt.s32 	%p35, %r230, %r294;
	and.pred  	%p4, %p34, %p35;
	and.pred  	%p36, %p4, %p1;
	not.pred 	%p37, %p36;
	@%p37 bra 	$L__BB0_13;
	ld.global.u8 	%r231, [%rd3+2];
	add.s32 	%r316, %r316, %r231;
	add.s32 	%r317, %r317, 1;
$L__BB0_13:
	ld.param.u32 	%r295, [_Z6d_blurPhS_ii_param_2];
	add.s32 	%r232, %r1, 3;
	setp.gt.s32 	%p38, %r1, -4;
	setp.lt.s32 	%p39, %r232, %r295;
	and.pred  	%p5, %p38, %p39;
	and.pred  	%p40, %p5, %p1;
	not.pred 	%p41, %p40;
	@%p41 bra 	$L__BB0_15;
	ld.global.u8 	%r233, [%rd3+3];
	add.s32 	%r316, %r316, %r233;
	add.s32 	%r317, %r317, 1;
$L__BB0_15:
	ld.param.u32 	%r296, [_Z6d_blurPhS_ii_param_2];
	add.s32 	%r234, %r218, -2;
	setp.gt.u32 	%p42, %r218, 1;
	setp.lt.s32 	%p43, %r234, %r211;
	and.pred  	%p6, %p42, %p43;
	add.s32 	%r31, %r3, %r296;
	and.pred  	%p45, %p2, %p6;
	cvt.s64.s32 	%rd16, %r31;
	add.s64 	%rd17, %rd2, %rd16;
	add.s64 	%rd4, %rd1, %rd17;
	not.pred 	%p46, %p45;
	@%p46 bra 	$L__BB0_17;
	ld.global.u8 	%r235, [%rd4+-3];
	add.s32 	%r316, %r316, %r235;
	add.s32 	%r317, %r317, 1;
$L__BB0_17:
	ld.param.u32 	%r297, [_Z6d_blurPhS_ii_param_2];
	setp.gt.s32 	%p47, %r1, 1;
	add.s32 	%r236, %r1, -2;
	setp.lt.s32 	%p48, %r236, %r297;
	and.pred  	%p49, %p47, %p48;
	and.pred  	%p50, %p49, %p6;
	not.pred 	%p51, %p50;
	@%p51 bra 	$L__BB0_19;
	ld.global.u8 	%rs4, [%rd4+-2];
	mul.wide.u16 	%r237, %rs4, 2;
	add.s32 	%r316, %r237, %r316;
	add.s32 	%r317, %r317, 2;
$L__BB0_19:
	ld.param.u32 	%r298, [_Z6d_blurPhS_ii_param_2];
	setp.gt.s32 	%p52, %r1, 0;
	setp.le.s32 	%p53, %r1, %r298;
	and.pred  	%p54, %p52, %p53;
	and.pred  	%p55, %p54, %p6;
	not.pred 	%p56, %p55;
	@%p56 bra 	$L__BB0_21;
	ld.global.u8 	%rs5, [%rd4+-1];
	mul.wide.u16 	%r238, %rs5, 2;
	add.s32 	%r316, %r238, %r316;
	add.s32 	%r317, %r317, 2;
$L__BB0_21:
	setp.lt.s32 	%p57, %r1, 0;
	not.pred 	%p58, %p6;
	or.pred  	%p59, %p57, %p58;
	@%p59 bra 	$L__BB0_23;
	add.s32 	%r239, %r1, %r31;
	cvt.s64.s32 	%rd18, %r239;
	add.s64 	%rd19, %rd1, %rd18;
	ld.global.u8 	%rs6, [%rd19];
	mul.wide.u16 	%r240, %rs6, 4;
	add.s32 	%r316, %r240, %r316;
	add.s32 	%r317, %r317, 4;
$L__BB0_23:
	and.pred  	%p60, %p3, %p6;
	not.pred 	%p61, %p60;
	@%p61 bra 	$L__BB0_25;
	ld.global.u8 	%rs7, [%rd4+1];
	mul.wide.u16 	%r241, %rs7, 2;
	add.s32 	%r316, %r241, %r316;
	add.s32 	%r317, %r317, 2;
$L__BB0_25:
	and.pred  	%p62, %p4, %p6;
	not.pred 	%p63, %p62;
	@%p63 bra 	$L__BB0_27;
	ld.global.u8 	%rs8, [%rd4+2];
	mul.wide.u16 	%r242, %rs8, 2;
	add.s32 	%r316, %r242, %r316;
	add.s32 	%r317, %r317, 2;
$L__BB0_27:
	and.pred  	%p64, %p5, %p6;
	not.pred 	%p65, %p64;
	@%p65 bra 	$L__BB0_29;
	ld.global.u8 	%r243, [%rd4+3];
	add.s32 	%r316, %r316, %r243;
	add.s32 	%r317, %r317, 1;
$L__BB0_29:
	ld.param.u32 	%r299, [_Z6d_blurPhS_ii_param_2];
	add.s32 	%r60, %r218, -1;
	setp.ge.u32 	%p66, %r60, %r211;
	add.s32 	%r61, %r31, %r299;
	not.pred 	%p67, %p2;
	cvt.s64.s32 	%rd20, %r61;
	add.s64 	%rd21, %rd2, %rd20;
	add.s64 	%rd5, %rd1, %rd21;
	or.pred  	%p68, %p67, %p66;
	@%p68 bra 	$L__BB0_31;
	ld.global.u8 	%rs9, [%rd5+-3];
	mul.wide.u16 	%r244, %rs9, 2;
	add.s32 	%r316, %r244, %r316;
	add.s32 	%r317, %r317, 2;
$L__BB0_31:
	ld.param.u32 	%r300, [_Z6d_blurPhS_ii_param_2];
	setp.ge.u32 	%p69, %r60, %r211;
	setp.lt.s32 	%p70, %r1, 2;
	add.s32 	%r245, %r1, -2;
	setp.ge.s32 	%p71, %r245, %r300;
	or.pred  	%p72, %p70, %p71;
	or.pred  	%p73, %p72, %p69;
	@%p73 bra 	$L__BB0_33;
	ld.global.u8 	%rs10, [%rd5+-2];
	mul.wide.u16 	%r246, %rs10, 2;
	add.s32 	%r316, %r246, %r316;
	add.s32 	%r317, %r317, 2;
$L__BB0_33:
	ld.param.u32 	%r301, [_Z6d_blurPhS_ii_param_2];
	setp.ge.u32 	%p74, %r60, %r211;
	setp.lt.s32 	%p75, %r1, 1;
	setp.gt.s32 	%p76, %r1, %r301;
	or.pred  	%p77, %p75, %p76;
	or.pred  	%p78, %p77, %p74;
	@%p78 bra 	$L__BB0_35;
	ld.global.u8 	%rs11, [%rd5+-1];
	mul.wide.u16 	%r247, %rs11, 4;
	add.s32 	%r316, %r247, %r316;
	add.s32 	%r317, %r317, 4;
$L__BB0_35:
	setp.ge.u32 	%p79, %r60, %r211;
	setp.lt.s32 	%p80, %r1, 0;
	or.pred  	%p81, %p80, %p79;
	@%p81 bra 	$L__BB0_37;
	add.s32 	%r248, %r1, %r61;
	cvt.s64.s32 	%rd22, %r248;
	add.s64 	%rd23, %rd1, %rd22;
	ld.global.u8 	%rs12, [%rd23];
	mul.wide.u16 	%r249, %rs12, 8;
	add.s32 	%r316, %r249, %r316;
	add.s32 	%r317, %r317, 8;
$L__BB0_37:
	setp.ge.u32 	%p82, %r60, %r211;
	not.pred 	%p83, %p3;
	or.pred  	%p84, %p83, %p82;
	@%p84 bra 	$L__BB0_39;
	ld.global.u8 	%rs13, [%rd5+1];
	mul.wide.u16 	%r250, %rs13, 4;
	add.s32 	%r316, %r250, %r316;
	add.s32 	%r317, %r317, 4;
$L__BB0_39:
	setp.ge.u32 	%p85, %r60, %r211;
	not.pred 	%p86, %p4;
	or.pred  	%p87, %p86, %p85;
	@%p87 bra 	$L__BB0_41;
	ld.global.u8 	%rs14, [%rd5+2];
	mul.wide.u16 	%r251, %rs14, 2;
	add.s32 	%r316, %r251, %r316;
	add.s32 	%r317, %r317, 2;
$L__BB0_41:
	setp.ge.u32 	%p88, %r60, %r211;
	not.pred 	%p89, %p5;
	or.pred  	%p90, %p89, %p88;
	@%p90 bra 	$L__BB0_43;
	ld.global.u8 	%rs15, [%rd5+3];
	mul.wide.u16 	%r252, %rs15, 2;
	add.s32 	%r316, %r252, %r316;
	add.s32 	%r317, %r317, 2;
$L__BB0_43:
	ld.param.u32 	%r302, [_Z6d_blurPhS_ii_param_2];
	add.s32 	%r90, %r61, %r302;
	cvt.s64.s32 	%rd24, %r90;
	add.s64 	%rd25, %rd2, %rd24;
	add.s64 	%rd6, %rd1, %rd25;
	not.pred 	%p91, %p2;
	@%p91 bra 	$L__BB0_45;
	ld.global.u8 	%rs16, [%rd6+-3];
	mul.wide.u16 	%r253, %rs16, 2;
	add.s32 	%r316, %r253, %r316;
	add.s32 	%r317, %r317, 2;
$L__BB0_45:
	ld.param.u32 	%r303, [_Z6d_blurPhS_ii_param_2];
	setp.lt.s32 	%p92, %r1, 2;
	add.s32 	%r254, %r1, -2;
	setp.ge.s32 	%p93, %r254, %r303;
	or.pred  	%p94, %p92, %p93;
	@%p94 bra 	$L__BB0_47;
	ld.global.u8 	%rs17, [%rd6+-2];
	mul.wide.u16 	%r255, %rs17, 4;
	add.s32 	%r316, %r255, %r316;
	add.s32 	%r317, %r317, 4;
$L__BB0_47:
	ld.param.u32 	%r304, [_Z6d_blurPhS_ii_param_2];
	setp.lt.s32 	%p95, %r1, 1;
	setp.gt.s32 	%p96, %r1, %r304;
	or.pred  	%p97, %p95, %p96;
	@%p97 bra 	$L__BB0_49;
	ld.global.u8 	%rs18, [%rd6+-1];
	mul.wide.u16 	%r256, %rs18, 8;
	add.s32 	%r316, %r256, %r316;
	add.s32 	%r317, %r317, 8;
$L__BB0_49:
	setp.lt.s32 	%p98, %r1, 0;
	@%p98 bra 	$L__BB0_51;
	add.s32 	%r257, %r1, %r90;
	cvt.s64.s32 	%rd26, %r257;
	add.s64 	%rd27, %rd1, %rd26;
	ld.global.u8 	%rs19, [%rd27];
	mul.wide.u16 	%r258, %rs19, 16;
	add.s32 	%r316, %r258, %r316;
	add.s32 	%r317, %r317, 16;
$L__BB0_51:
	not.pred 	%p99, %p3;
	@%p99 bra 	$L__BB0_53;
	ld.global.u8 	%rs20, [%rd6+1];
	mul.wide.u16 	%r259, %rs20, 8;
	add.s32 	%r316, %r259, %r316;
	add.s32 	%r317, %r317, 8;
$L__BB0_53:
	not.pred 	%p100, %p4;
	@%p100 bra 	$L__BB0_55;
	ld.global.u8 	%rs21, [%rd6+2];
	mul.wide.u16 	%r260, %rs21, 4;
	add.s32 	%r316, %r260, %r316;
	add.s32 	%r317, %r317, 4;
$L__BB0_55:
	not.pred 	%p101, %p5;
	@%p101 bra 	$L__BB0_57;
	ld.global.u8 	%rs22, [%rd6+3];
	mul.wide.u16 	%r261, %rs22, 2;
	add.s32 	%r316, %r261, %r316;
	add.s32 	%r317, %r317, 2;
$L__BB0_57:
	ld.param.u32 	%r305, [_Z6d_blurPhS_ii_param_2];
	add.s32 	%r119, %r218, 1;
	setp.ge.u32 	%p102, %r119, %r211;
	add.s32 	%r120, %r90, %r305;
	not.pred 	%p103, %p2;
	cvt.s64.s32 	%rd28, %r120;
	add.s64 	%rd29, %rd2, %rd28;
	add.s64 	%rd7, %rd1, %rd29;
	or.pred  	%p104, %p103, %p102;
	@%p104 bra 	$L__BB0_59;
	ld.global.u8 	%rs23, [%rd7+-3];
	mul.wide.u16 	%r262, %rs23, 2;
	add.s32 	%r316, %r262, %r316;
	add.s32 	%r317, %r317, 2;
$L__BB0_59:
	ld.param.u32 	%r306, [_Z6d_blurPhS_ii_param_2];
	setp.ge.u32 	%p105, %r119, %r211;
	setp.lt.s32 	%p106, %r1, 2;
	add.s32 	%r263, %r1, -2;
	setp.ge.s32 	%p107, %r263, %r306;
	or.pred  	%p108, %p106, %p107;
	or.pred  	%p109, %p108, %p105;
	@%p109 bra 	$L__BB0_61;
	ld.global.u8 	%rs24, [%rd7+-2];
	mul.wide.u16 	%r264, %rs24, 2;
	add.s32 	%r316, %r264, %r316;
	add.s32 	%r317, %r317, 2;
$L__BB0_61:
	ld.param.u32 	%r307, [_Z6d_blurPhS_ii_param_2];
	setp.ge.u32 	%p110, %r119, %r211;
	setp.lt.s32 	%p111, %r1, 1;
	setp.gt.s32 	%p112, %r1, %r307;
	or.pred  	%p113, %p111, %p112;
	or.pred  	%p114, %p113, %p110;
	@%p114 bra 	$L__BB0_63;
	ld.global.u8 	%rs25, [%rd7+-1];
	mul.wide.u16 	%r265, %rs25, 4;
	add.s32 	%r316, %r265, %r316;
	add.s32 	%r317, %r317, 4;
$L__BB0_63:
	setp.ge.u32 	%p115, %r119, %r211;
	setp.lt.s32 	%p116, %r1, 0;
	or.pred  	%p117, %p116, %p115;
	@%p117 bra 	$L__BB0_65;
	add.s32 	%r266, %r1, %r120;
	cvt.s64.s32 	%rd30, %r266;
	add.s64 	%rd31, %rd1, %rd30;
	ld.global.u8 	%rs26, [%rd31];
	mul.wide.u16 	%r267, %rs26, 8;
	add.s32 	%r316, %r267, %r316;
	add.s32 	%r317, %r317, 8;
$L__BB0_65:
	setp.ge.u32 	%p118, %r119, %r211;
	not.pred 	%p119, %p3;
	or.pred  	%p120, %p119, %p118;
	@%p120 bra 	$L__BB0_67;
	ld.global.u8 	%rs27, [%rd7+1];
	mul.wide.u16 	%r268, %rs27, 4;
	add.s32 	%r316, %r268, %r316;
	add.s32 	%r317, %r317, 4;
$L__BB0_67:
	setp.ge.u32 	%p121, %r119, %r211;
	not.pred 	%p122, %p4;
	or.pred  	%p123, %p122, %p121;
	@%p123 bra 	$L__BB0_69;
	ld.global.u8 	%rs28, [%rd7+2];
	mul.wide.u16 	%r269, %rs28, 2;
	add.s32 	%r316, %r269, %r316;
	add.s32 	%r317, %r317, 2;
$L__BB0_69:
	setp.ge.u32 	%p124, %r119, %r211;
	not.pred 	%p125, %p5;
	or.pred  	%p126, %p125, %p124;
	@%p126 bra 	$L__BB0_71;
	ld.global.u8 	%rs29, [%rd7+3];
	mul.wide.u16 	%r270, %rs29, 2;
	add.s32 	%r316, %r270, %r316;
	add.s32 	%r317, %r317, 2;
$L__BB0_71:
	ld.param.u32 	%r308, [_Z6d_blurPhS_ii_param_2];
	add.s32 	%r149, %r218, 2;
	setp.ge.u32 	%p127, %r149, %r211;
	add.s32 	%r150, %r120, %r308;
	not.pred 	%p128, %p2;
	cvt.s64.s32 	%rd32, %r150;
	add.s64 	%rd33, %rd2, %rd32;
	add.s64 	%rd8, %rd1, %rd33;
	or.pred  	%p129, %p128, %p127;
	@%p129 bra 	$L__BB0_73;
	ld.global.u8 	%r271, [%rd8+-3];
	add.s32 	%r316, %r316, %r271;
	add.s32 	%r317, %r317, 1;
$L__BB0_73:
	ld.param.u32 	%r309, [_Z6d_blurPhS_ii_param_2];
	setp.ge.u32 	%p130, %r149, %r211;
	setp.lt.s32 	%p131, %r1, 2;
	add.s32 	%r272, %r1, -2;
	setp.ge.s32 	%p132, %r272, %r309;
	or.pred  	%p133, %p131, %p132;
	or.pred  	%p134, %p133, %p130;
	@%p134 bra 	$L__BB0_75;
	ld.global.u8 	%rs30, [%rd8+-2];
	mul.wide.u16 	%r273, %rs30, 2;
	add.s32 	%r316, %r273, %r316;
	add.s32 	%r317, %r317, 2;
$L__BB0_75:
	ld.param.u32 	%r310, [_Z6d_blurPhS_ii_param_2];
	setp.ge.u32 	%p135, %r149, %r211;
	setp.lt.s32 	%p136, %r1, 1;
	setp.gt.s32 	%p137, %r1, %r310;
	or.pred  	%p138, %p136, %p137;
	or.pred  	%p139, %p138, %p135;
	@%p139 bra 	$L__BB0_77;
	ld.global.u8 	%rs31, [%rd8+-1];
	mul.wide.u16 	%r274, %rs31, 2;
	add.s32 	%r316, %r274, %r316;
	add.s32 	%r317, %r317, 2;
$L__BB0_77:
	setp.ge.u32 	%p140, %r149, %r211;
	setp.lt.s32 	%p141, %r1, 0;
	or.pred  	%p142, %p141, %p140;
	@%p142 bra 	$L__BB0_79;
	add.s32 	%r275, %r1, %r150;
	cvt.s64.s32 	%rd34, %r275;
	add.s64 	%rd35, %rd1, %rd34;
	ld.global.u8 	%rs32, [%rd35];
	mul.wide.u16 	%r276, %rs32, 4;
	add.s32 	%r316, %r276, %r316;
	add.s32 	%r317, %r317, 4;
$L__BB0_79:
	setp.ge.u32 	%p143, %r149, %r211;
	not.pred 	%p144, %p3;
	or.pred  	%p145, %p144, %p143;
	@%p145 bra 	$L__BB0_81;
	ld.global.u8 	%rs33, [%rd8+1];
	mul.wide.u16 	%r277, %rs33, 2;
	add.s32 	%r316, %r277, %r316;
	add.s32 	%r317, %r317, 2;
$L__BB0_81:
	setp.ge.u32 	%p146, %r149, %r211;
	not.pred 	%p147, %p4;
	or.pred  	%p148, %p147, %p146;
	@%p148 bra 	$L__BB0_83;
	ld.global.u8 	%rs34, [%rd8+2];
	mul.wide.u16 	%r278, %rs34, 2;
	add.s32 	%r316, %r278, %r316;
	add.s32 	%r317, %r317, 2;
$L__BB0_83:
	setp.ge.u32 	%p149, %r149, %r211;
	not.pred 	%p150, %p5;
	or.pred  	%p151, %p150, %p149;
	@%p151 bra 	$L__BB0_85;
	ld.global.u8 	%r279, [%rd8+3];
	add.s32 	%r316, %r316, %r279;
	add.s32 	%r317, %r317, 1;
$L__BB0_85:
	ld.param.u32 	%r311, [_Z6d_blurPhS_ii_param_2];
	add.s32 	%r179, %r218, 3;
	setp.ge.u32 	%p152, %r179, %r211;
	add.s32 	%r180, %r150, %r311;
	not.pred 	%p153, %p2;
	cvt.s64.s32 	%rd36, %r180;
	add.s64 	%rd37, %rd2, %rd36;
	add.s64 	%rd9, %rd1, %rd37;
	or.pred  	%p154, %p153, %p152;
	@%p154 bra 	$L__BB0_87;
	ld.global.u8 	%r280, [%rd9+-3];
	add.s32 	%r316, %r316, %r280;
	add.s32 	%r317, %r317, 1;
$L__BB0_87:
	ld.param.u32 	%r312, [_Z6d_blurPhS_ii_param_2];
	setp.ge.u32 	%p155, %r179, %r211;
	setp.lt.s32 	%p156, %r1, 2;
	add.s32 	%r281, %r1, -2;
	setp.ge.s32 	%p157, %r281, %r312;
	or.pred  	%p158, %p156, %p157;
	or.pred  	%p159, %p158, %p155;
	@%p159 bra 	$L__BB0_89;
	ld.global.u8 	%r282, [%rd9+-2];
	add.s32 	%r316, %r316, %r282;
	add.s32 	%r317, %r317, 1;
$L__BB0_89:
	ld.param.u32 	%r313, [_Z6d_blurPhS_ii_param_2];
	setp.ge.u32 	%p160, %r179, %r211;
	setp.lt.s32 	%p161, %r1, 1;
	setp.gt.s32 	%p162, %r1, %r313;
	or.pred  	%p163, %p161, %p162;
	or.pred  	%p164, %p163, %p160;
	@%p164 bra 	$L__BB0_91;
	ld.global.u8 	%rs35, [%rd9+-1];
	mul.wide.u16 	%r283, %rs35, 2;
	add.s32 	%r316, %r283, %r316;
	add.s32 	%r317, %r317, 2;
$L__BB0_91:
	setp.ge.u32 	%p165, %r179, %r211;
	setp.lt.s32 	%p166, %r1, 0;
	or.pred  	%p167, %p166, %p165;
	@%p167 bra 	$L__BB0_93;
	add.s32 	%r284, %r1, %r180;
	cvt.s64.s32 	%rd38, %r284;
	add.s64 	%rd39, %rd1, %rd38;
	ld.global.u8 	%rs36, [%rd39];
	mul.wide.u16 	%r285, %rs36, 2;
	add.s32 	%r316, %r285, %r316;
	add.s32 	%r317, %r317, 2;
$L__BB0_93:
	setp.ge.u32 	%p168, %r179, %r211;
	not.pred 	%p169, %p3;
	or.pred  	%p170, %p169, %p168;
	@%p170 bra 	$L__BB0_95;
	ld.global.u8 	%rs37, [%rd9+1];
	mul.wide.u16 	%r286, %rs37, 2;
	add.s32 	%r316, %r286, %r316;
	add.s32 	%r317, %r317, 2;
$L__BB0_95:
	setp.ge.u32 	%p171, %r179, %r211;
	not.pred 	%p172, %p4;
	or.pred  	%p173, %p172, %p171;
	@%p173 bra 	$L__BB0_97;
	ld.global.u8 	%r287, [%rd9+2];
	add.s32 	%r316, %r316, %r287;
	add.s32 	%r317, %r317, 1;
$L__BB0_97:
	setp.ge.u32 	%p174, %r179, %r211;
	not.pred 	%p175, %p5;
	or.pred  	%p176, %p175, %p174;
	@%p176 bra 	$L__BB0_99;
	ld.global.u8 	%r288, [%rd9+3];
	add.s32 	%r316, %r316, %r288;
	add.s32 	%r317, %r317, 1;
$L__BB0_99:
	cvt.u16.u32 	%rs38, %r316;
	cvt.u16.u32 	%rs39, %r317;
	div.u16 	%rs40, %rs38, %rs39;
	add.s32 	%r289, %r90, %r1;
	cvt.s64.s32 	%rd40, %r289;
	cvta.to.global.u64 	%rd41, %rd10;
	add.s64 	%rd42, %rd41, %rd40;
	st.global.u8 	[%rd42], %rs40;
$L__BB0_100:
	ret;

}


// ===== COMPILED SASS (sm_100) =====

	.target	sm_100

	.elftype	@"ET_EXEC"


//--------------------- .note.nv.tkinfo           --------------------------
	.section	.note.nv.tkinfo,"",@"SHT_NOTE"
	.sectionflags	@"SHF_NOTE_NV_TKINFO"
	.tkinfo
        /*0018*/ 	.word	0x00000002
        /*0030*/ 	.string	""
        /*0030*/ 	.string	"ptxas"
        /*0030*/ 	.string	"Cuda compilation tools, release 13.0, V13.0.88"
        /*0030*/ 	.string	"Build cuda_13.0.r13.0/compiler.36424714_0"
        /*0030*/ 	.string	"-arch sm_100 -m 64 "



//--------------------- .note.nv.cuinfo           --------------------------
	.section	.note.nv.cuinfo,"",@"SHT_NOTE"
	.sectionflags	@"SHF_NOTE_NV_CUINFO"
        /*0018*/ 	.short	0x0002
        /*001a*/ 	.short	0x0064
        /*001c*/ 	.short	0x0082
	.zero		2


//--------------------- .nv.info                  --------------------------
	.section	.nv.info,"",@"SHT_CUDA_INFO"
	.align	4


	//----- nvinfo : EIATTR_REGCOUNT
	.align		4
        /*0000*/ 	.byte	0x04, 0x2f
        /*0002*/ 	.short	(.L_1 - .L_0)
	.align		4
.L_0:
        /*0004*/ 	.word	index@(_Z6d_blurPhS_ii)
        /*0008*/ 	.word	0x00000025


	//----- nvinfo : EIATTR_FRAME_SIZE
	.align		4
.L_1:
        /*000c*/ 	.byte	0x04, 0x11
        /*000e*/ 	.short	(.L_3 - .L_2)
	.align		4
.L_2:
        /*0010*/ 	.word	index@($__internal_0_$__cuda_sm20_div_u16)
        /*0014*/ 	.word	0x00000000


	//----- nvinfo : EIATTR_FRAME_SIZE
	.align		4
.L_3:
        /*0018*/ 	.byte	0x04, 0x11
        /*001a*/ 	.short	(.L_5 - .L_4)
	.align		4
.L_4:
        /*001c*/ 	.word	index@(_Z6d_blurPhS_ii)
        /*0020*/ 	.word	0x00000000


	//----- nvinfo : EIATTR_MIN_STACK_SIZE
	.align		4
.L_5:
        /*0024*/ 	.byte	0x04, 0x12
        /*0026*/ 	.short	(.L_7 - .L_6)
	.align		4
.L_6:
        /*0028*/ 	.word	index@(_Z6d_blurPhS_ii)
        /*002c*/ 	.word	0x00000000
.L_7:


//--------------------- .nv.compat                --------------------------
	.section	.nv.compat,"",@"SHT_CUDA_COMPAT_INFO"
	.align	4
        /*0000*/ 	.byte	0x02, 0x09, 0x00, 0x00, 0x02, 0x02, 0x01, 0x00, 0x02, 0x05, 0x05, 0x00, 0x03, 0x07, 0x01, 0x01
        /*0010*/ 	.byte	0x02, 0x03, 0x00, 0x00, 0x02, 0x06, 0x01, 0x00, 0x04, 0x0b, 0x08, 0x00, 0x01, 0x00, 0x00, 0x00
        /*0020*/ 	.byte	0x00, 0x00, 0x00, 0x00


//--------------------- .nv.info._Z6d_blurPhS_ii  --------------------------
	.section	.nv.info._Z6d_blurPhS_ii,"",@"SHT_CUDA_INFO"
	.sectionflags	@""
	.align	4


	//----- nvinfo : EIATTR_CUDA_API_VERSION
	.align		4
        /*0000*/ 	.byte	0x04, 0x37
        /*0002*/ 	.short	(.L_9 - .L_8)
.L_8:
        /*0004*/ 	.word	0x00000082


	//----- nvinfo : EIATTR_KPARAM_INFO
	.align		4
.L_9:
        /*0008*/ 	.byte	0x04, 0x17
        /*000a*/ 	.short	(.L_11 - .L_10)
.L_10:
        /*000c*/ 	.word	0x00000000
        /*0010*/ 	.short	0x0003
        /*0012*/ 	.short	0x0014
        /*0014*/ 	.byte	0x00, 0xf0, 0x11, 0x00


	//----- nvinfo : EIATTR_KPARAM_INFO
	.align		4
.L_11:
        /*0018*/ 	.byte	0x04, 0x17
        /*001a*/ 	.short	(.L_13 - .L_12)
.L_12:
        /*001c*/ 	.word	0x00000000
        /*0020*/ 	.short	0x0002
        /*0022*/ 	.short	0x0010
        /*0024*/ 	.byte	0x00, 0xf0, 0x11, 0x00


	//----- nvinfo : EIATTR_KPARAM_INFO
	.align		4
.L_13:
        /*0028*/ 	.byte	0x04, 0x17
        /*002a*/ 	.short	(.L_15 - .L_14)
.L_14:
        /*002c*/ 	.word	0x00000000
        /*0030*/ 	.short	0x0001
        /*0032*/ 	.short	0x0008
        /*0034*/ 	.byte	0x00, 0xf5, 0x21, 0x00


	//----- nvinfo : EIATTR_KPARAM_INFO
	.align		4
.L_15:
        /*0038*/ 	.byte	0x04, 0x17
        /*003a*/ 	.short	(.L_17 - .L_16)
.L_16:
        /*003c*/ 	.word	0x00000000
        /*0040*/ 	.short	0x0000
        /*0042*/ 	.short	0x0000
        /*0044*/ 	.byte	0x00, 0xf5, 0x21, 0x00


	//----- nvinfo : EIATTR_SPARSE_MMA_MASK
	.align		4
.L_17:
        /*0048*/ 	.byte	0x03, 0x50
        /*004a*/ 	.short	0x0000


	//----- nvinfo : EIATTR_MAXREG_COUNT
	.align		4
        /*004c*/ 	.byte	0x03, 0x1b
        /*004e*/ 	.short	0x00ff


	//----- nvinfo : EIATTR_MERCURY_ISA_VERSION
	.align		4
        /*0050*/ 	.byte	0x03, 0x5f
        /*0052*/ 	.short	0x0101


	//----- nvinfo : EIATTR_VRC_CTA_INIT_COUNT
	.align		4
        /*0054*/ 	.byte	0x02, 0x4a
	.zero		1
	.zero		1


	//----- nvinfo : EIATTR_EXIT_INSTR_OFFSETS
	.align		4
        /*0058*/ 	.byte	0x04, 0x1c
        /*005a*/ 	.short	(.L_19 - .L_18)


	//   ....[0]....
.L_18:
        /*005c*/ 	.word	0x000000c0


	//   ....[1]....
        /*0060*/ 	.word	0x00001410


	//----- nvinfo : EIATTR_CRS_STACK_SIZE
	.align		4
.L_19:
        /*0064*/ 	.byte	0x04, 0x1e
        /*0066*/ 	.short	(.L_21 - .L_20)
.L_20:
        /*0068*/ 	.word	0x00000000


	//----- nvinfo : EIATTR_CBANK_PARAM_SIZE
	.align		4
.L_21:
        /*006c*/ 	.byte	0x03, 0x19
        /*006e*/ 	.short	0x0018


	//----- nvinfo : EIATTR_PARAM_CBANK
	.align		4
        /*0070*/ 	.byte	0x04, 0x0a
        /*0072*/ 	.short	(.L_23 - .L_22)
	.align		4
.L_22:
        /*0074*/ 	.word	index@(.nv.constant0._Z6d_blurPhS_ii)
        /*0078*/ 	.short	0x0380
        /*007a*/ 	.short	0x0018


	//----- nvinfo : EIATTR_SW_WAR
	.align		4
.L_23:
        /*007c*/ 	.byte	0x04, 0x36
        /*007e*/ 	.short	(.L_25 - .L_24)
.L_24:
        /*0080*/ 	.word	0x00000008
.L_25:


//--------------------- .nv.callgraph             --------------------------
	.section	.nv.callgraph,"",@"SHT_CUDA_CALLGRAPH"
	.align	4
	.sectionentsize	8
	.align		4
        /*0000*/ 	.word	0x00000000
	.align		4
        /*0004*/ 	.word	0xffffffff
	.align		4
        /*0008*/ 	.word	0x00000000
	.align		4
        /*000c*/ 	.word	0xfffffffe
	.align		4
        /*0010*/ 	.word	0x00000000
	.align		4
        /*0014*/ 	.word	0xfffffffd
	.align		4
        /*0018*/ 	.word	0x00000000
	.align		4
        /*001c*/ 	.word	0xfffffffc


//--------------------- .text._Z6d_blurPhS_ii     --------------------------
	.section	.text._Z6d_blurPhS_ii,"ax",@progbits
	.align	128
        .global         _Z6d_blurPhS_ii
        .type           _Z6d_blurPhS_ii,@function
        .size           _Z6d_blurPhS_ii,(.L_x_1 - _Z6d_blurPhS_ii)
        .other          _Z6d_blurPhS_ii,@"STO_CUDA_ENTRY STV_DEFAULT"
_Z6d_blurPhS_ii:
.text._Z6d_blurPhS_ii:
[----:B------:R-:W-:Y:S01]  /*0000*/  LDC R1, c[0x0][0x37c] ;  /* 0x0000df00ff017b82 */ /* 0x000fe20000000800 */
[----:B------:R-:W0:Y:S07]  /*0010*/  S2R R5, SR_TID.Y ;  /* 0x0000000000057919 */ /* 0x000e2e0000002200 */
[----:B------:R-:W1:Y:S01]  /*0020*/  LDC R14, c[0x0][0x360] ;  /* 0x0000d800ff0e7b82 */ /* 0x000e620000000800 */
[----:B------:R-:W2:Y:S01]  /*0030*/  LDCU.64 UR6, c[0x0][0x390] ;  /* 0x00007200ff0677ac */ /* 0x000ea20008000a00 */
[----:B------:R-:W1:Y:S06]  /*0040*/  S2R R3, SR_TID.X ;  /* 0x0000000000037919 */ /* 0x000e6c0000002100 */
[----:B------:R-:W0:Y:S08]  /*0050*/  S2UR UR5, SR_CTAID.Y ;  /* 0x00000000000579c3 */ /* 0x000e300000002600 */
[----:B------:R-:W0:Y:S08]  /*0060*/  LDC R22, c[0x0][0x364] ;  /* 0x0000d900ff167b82 */ /* 0x000e300000000800 */
[----:B------:R-:W1:Y:S01]  /*0070*/  S2UR UR4, SR_CTAID.X ;  /* 0x00000000000479c3 */ /* 0x000e620000002500 */
[----:B0-----:R-:W-:-:S05]  /*0080*/  IMAD R22, R22, UR5, R5 ;  /* 0x0000000516167c24 */ /* 0x001fca000f8e0205 */
[----:B--2---:R-:W-:Y:S01]  /*0090*/  ISETP.GE.AND P0, PT, R22, UR7, PT ;  /* 0x0000000716007c0c */ /* 0x004fe2000bf06270 */
[----:B-1----:R-:W-:-:S05]  /*00a0*/  IMAD R14, R14, UR4, R3 ;  /* 0x000000040e0e7c24 */ /* 0x002fca000f8e0203 */
[----:B------:R-:W-:-:S13]  /*00b0*/  ISETP.GE.OR P0, PT, R14, UR6, P0 ;  /* 0x000000060e007c0c */ /* 0x000fda0008706670 */
[----:B------:R-:W-:Y:S05]  /*00c0*/  @P0 EXIT ;  /* 0x000000000000094d */ /* 0x000fea0003800000 */
[----:B------:R-:W0:Y:S01]  /*00d0*/  LDCU.64 UR8, c[0x0][0x380] ;  /* 0x00007000ff0877ac */ /* 0x000e220008000a00 */
[----:B------:R-:W-:Y:S01]  /*00e0*/  VIADD R0, R14, 0xfffffffd ;  /* 0xfffffffd0e007836 */ /* 0x000fe20000000000 */
[----:B------:R-:W-:Y:S01]  /*00f0*/  SHF.R.S32.HI R11, RZ, 0x1f, R14 ;  /* 0x0000001fff0b7819 */ /* 0x000fe2000001140e */
[----:B------:R-:W-:Y:S01]  /*0100*/  VIADD R19, R22, 0xfffffffd ;  /* 0xfffffffd16137836 */ /* 0x000fe20000000000 */
[----:B------:R-:W1:Y:S01]  /*0110*/  LDCU.64 UR4, c[0x0][0x358] ;  /* 0x00006b00ff0477ac */ /* 0x000e620008000a00 */
[----:B------:R-:W-:Y:S01]  /*0120*/  VIADD R24, R14, 0xfffffffe ;  /* 0xfffffffe0e187836 */ /* 0x000fe20000000000 */
[----:B------:R-:W-:Y:S02]  /*0130*/  ISETP.GE.AND P0, PT, R0, UR6, PT ;  /* 0x0000000600007c0c */ /* 0x000fe4000bf06270 */
[C---:B------:R-:W-:Y:S01]  /*0140*/  ISETP.GE.AND P3, PT, R19.reuse, UR7, PT ;  /* 0x0000000713007c0c */ /* 0x040fe2000bf66270 */
[----:B------:R-:W-:Y:S01]  /*0150*/  IMAD R19, R19, UR6, RZ ;  /* 0x0000000613137c24 */ /* 0x000fe2000f8e02ff */
[----:B------:R-:W-:-:S02]  /*0160*/  ISETP.GE.AND P1, PT, R24, UR6, PT ;  /* 0x0000000618007c0c */ /* 0x000fc4000bf26270 */
[----:B------:R-:W-:Y:S02]  /*0170*/  ISETP.GT.U32.AND P3, PT, R22, 0x2, !P3 ;  /* 0x000000021600780c */ /* 0x000fe40005f64070 */
[C---:B------:R-:W-:Y:S02]  /*0180*/  ISETP.GT.AND P4, PT, R14.reuse, 0x2, !P0 ;  /* 0x000000020e00780c */ /* 0x040fe40004784270 */
[----:B------:R-:W-:Y:S02]  /*0190*/  ISETP.GT.AND P2, PT, R14, 0x1, !P1 ;  /* 0x000000010e00780c */ /* 0x000fe40004f44270 */
[----:B------:R-:W-:Y:S02]  /*01a0*/  P2R R26, PR, RZ, 0x10 ;  /* 0x00000010ff1a7803 */ /* 0x000fe40000000000 */
[----:B------:R-:W-:Y:S02]  /*01b0*/  PLOP3.LUT P1, PT, P4, P3, PT, 0x80, 0x8 ;  /* 0x000000000008781c */ /* 0x000fe40002727070 */
[----:B------:R-:W-:-:S02]  /*01c0*/  PLOP3.LUT P4, PT, P2, P3, PT, 0x80, 0x8 ;  /* 0x000000000008781c */ /* 0x000fc40001787070 */
[----:B------:R-:W-:Y:S02]  /*01d0*/  P2R R30, PR, RZ, 0x4 ;  /* 0x00000004ff1e7803 */ /* 0x000fe40000000000 */
[--C-:B------:R-:W-:Y:S02]  /*01e0*/  SHF.R.S32.HI R0, RZ, 0x1f, R19.reuse ;  /* 0x0000001fff007819 */ /* 0x100fe40000011413 */
[----:B0-----:R-:W-:-:S04]  /*01f0*/  IADD3 R16, P0, P2, R14, UR8, R19 ;  /* 0x000000080e107c10 */ /* 0x001fc8000fa1e013 */
[----:B------:R-:W-:Y:S01]  /*0200*/  IADD3.X R17, PT, PT, R11, UR9, R0, P0, P2 ;  /* 0x000000090b117c10 */ /* 0x000fe200087e4400 */
[----:B------:R-:W-:-:S04]  /*0210*/  IMAD.MOV.U32 R0, RZ, RZ, RZ ;  /* 0x000000ffff007224 */ /* 0x000fc800078e00ff */
[----:B-1----:R-:W2:Y:S04]  /*0220*/  @P4 LDG.E.U8 R9, desc[UR4][R16.64+-0x2] ;  /* 0xfffffe0410094981 */ /* 0x002ea8000c1e1100 */
[----:B------:R-:W2:Y:S01]  /*0230*/  @P1 LDG.E.U8 R0, desc[UR4][R16.64+-0x3] ;  /* 0xfffffd0410001981 */ /* 0x000ea2000c1e1100 */
[----:B------:R-:W-:-:S04]  /*0240*/  VIADD R27, R19, UR6 ;  /* 0x00000006131b7c36 */ /* 0x000fc80008000000 */
[----:B------:R-:W-:Y:S01]  /*0250*/  VIADD R29, R27, UR6 ;  /* 0x000000061b1d7c36 */ /* 0x000fe20008000000 */
[--C-:B------:R-:W-:Y:S02]  /*0260*/  SHF.R.S32.HI R2, RZ, 0x1f, R27.reuse ;  /* 0x0000001fff027819 */ /* 0x100fe4000001141b */
[----:B------:R-:W-:Y:S01]  /*0270*/  IADD3 R12, P0, P2, R14, UR8, R27 ;  /* 0x000000080e0c7c10 */ /* 0x000fe2000fa1e01b */
[----:B------:R-:W-:-:S03]  /*0280*/  VIADD R15, R29, UR6 ;  /* 0x000000061d0f7c36 */ /* 0x000fc60008000000 */
[----:B------:R-:W-:Y:S02]  /*0290*/  IADD3.X R13, PT, PT, R11, UR9, R2, P0, P2 ;  /* 0x000000090b0d7c10 */ /* 0x000fe400087e4402 */
[--C-:B------:R-:W-:Y:S02]  /*02a0*/  SHF.R.S32.HI R2, RZ, 0x1f, R29.reuse ;  /* 0x0000001fff027819 */ /* 0x100fe4000001141d */
[----:B------:R-:W-:Y:S01]  /*02b0*/  IADD3 R4, P0, P2, R14, UR8, R29 ;  /* 0x000000080e047c10 */ /* 0x000fe2000fa1e01d */
[----:B------:R-:W-:-:S03]  /*02c0*/  VIADD R25, R15, UR6 ;  /* 0x000000060f197c36 */ /* 0x000fc60008000000 */
[----:B------:R-:W-:Y:S02]  /*02d0*/  IADD3.X R5, PT, PT, R11, UR9, R2, P0, P2 ;  /* 0x000000090b057c10 */ /* 0x000fe400087e4402 */
[--C-:B------:R-:W-:Y:S02]  /*02e0*/  SHF.R.S32.HI R2, RZ, 0x1f, R15.reuse ;  /* 0x0000001fff027819 */ /* 0x100fe4000001140f */
[C---:B------:R-:W-:Y:S01]  /*02f0*/  IADD3 R6, P0, P2, R14.reuse, UR8, R15 ;  /* 0x000000080e067c10 */ /* 0x040fe2000fa1e00f */
[----:B------:R-:W-:Y:S01]  /*0300*/  VIADD R23, R25, UR6 ;  /* 0x0000000619177c36 */ /* 0x000fe20008000000 */
[--C-:B------:R-:W-:Y:S02]  /*0310*/  SHF.R.S32.HI R8, RZ, 0x1f, R25.reuse ;  /* 0x0000001fff087819 */ /* 0x100fe40000011419 */
[----:B------:R-:W-:Y:S02]  /*0320*/  IADD3.X R7, PT, PT, R11, UR9, R2, P0, P2 ;  /* 0x000000090b077c10 */ /* 0x000fe400087e4402 */
[----:B------:R-:W-:Y:S01]  /*0330*/  IADD3 R2, P0, P2, R14, UR8, R25 ;  /* 0x000000080e027c10 */ /* 0x000fe2000fa1e019 */
[----:B------:R-:W-:Y:S01]  /*0340*/  VIADD R21, R23, UR6 ;  /* 0x0000000617157c36 */ /* 0x000fe20008000000 */
[----:B------:R-:W-:-:S02]  /*0350*/  SHF.R.S32.HI R10, RZ, 0x1f, R23 ;  /* 0x0000001fff0a7819 */ /* 0x000fc40000011417 */
[C---:B------:R-:W-:Y:S02]  /*0360*/  IADD3.X R3, PT, PT, R11.reuse, UR9, R8, P0, P2 ;  /* 0x000000090b037c10 */ /* 0x040fe400087e4408 */
[----:B------:R-:W-:Y:S02]  /*0370*/  IADD3 R8, P0, P2, R14, UR8, R23 ;  /* 0x000000080e087c10 */ /* 0x000fe4000fa1e017 */
[----:B------:R-:W-:Y:S01]  /*0380*/  SHF.R.S32.HI R18, RZ, 0x1f, R21 ;  /* 0x0000001fff127819 */ /* 0x000fe20000011415 */
[----:B--2---:R-:W-:Y:S01]  /*0390*/  @P4 IMAD.IADD R0, R0, 0x1, R9 ;  /* 0x0000000100004824 */ /* 0x004fe200078e0209 */
[----:B------:R-:W-:Y:S02]  /*03a0*/  IADD3.X R9, PT, PT, R11, UR9, R10, P0, P2 ;  /* 0x000000090b097c10 */ /* 0x000fe400087e440a */
[----:B------:R-:W-:-:S04]  /*03b0*/  IADD3 R10, P0, P2, R14, UR8, R21 ;  /* 0x000000080e0a7c10 */ /* 0x000fc8000fa1e015 */
[----:B------:R-:W-:Y:S02]  /*03c0*/  IADD3.X R11, PT, PT, R11, UR9, R18, P0, P2 ;  /* 0x000000090b0b7c10 */ /* 0x000fe400087e4412 */
[----:B------:R-:W-:-:S04]  /*03d0*/  ISETP.GT.AND P0, PT, R14, UR6, PT ;  /* 0x000000060e007c0c */ /* 0x000fc8000bf04270 */
[C---:B------:R-:W-:Y:S02]  /*03e0*/  ISETP.GT.AND P5, PT, R14.reuse, RZ, !P0 ;  /* 0x000000ff0e00720c */ /* 0x040fe400047a4270 */
[----:B------:R-:W-:Y:S02]  /*03f0*/  ISETP.LT.OR P0, PT, R14, RZ, !P3 ;  /* 0x000000ff0e00720c */ /* 0x000fe40005f01670 */
[----:B------:R-:W-:Y:S02]  /*0400*/  P2R R32, PR, RZ, 0x20 ;  /* 0x00000020ff207803 */ /* 0x000fe40000000000 */
[----:B------:R-:W-:-:S09]  /*0410*/  PLOP3.LUT P5, PT, P5, P3, PT, 0x80, 0x8 ;  /* 0x000000000008781c */ /* 0x000fd20002fa7070 */
[----:B------:R-:W-:-:S04]  /*0420*/  @!P0 IMAD.IADD R19, R14, 0x1, R19 ;  /* 0x000000010e138824 */ /* 0x000fc800078e0213 */
[----:B------:R-:W2:Y:S01]  /*0430*/  @P5 LDG.E.U8 R31, desc[UR4][R16.64+-0x1] ;  /* 0xffffff04101f5981 */ /* 0x000ea2000c1e1100 */
[----:B------:R-:W-:-:S04]  /*0440*/  @!P0 IADD3 R18, P2, PT, R19, UR8, RZ ;  /* 0x0000000813128c10 */ /* 0x000fc8000ff5e0ff */
[----:B------:R-:W-:-:S06]  /*0450*/  @!P0 LEA.HI.X.SX32 R19, R19, UR9, 0x1, P2 ;  /* 0x0000000913138c11 */ /* 0x000fcc00090f0eff */
[----:B------:R-:W3:Y:S01]  /*0460*/  @!P0 LDG.E.U8 R19, desc[UR4][R18.64] ;  /* 0x0000000412138981 */ /* 0x000ee2000c1e1100 */
[----:B------:R-:W-:-:S05]  /*0470*/  VIADD R20, R14, 0x1 ;  /* 0x000000010e147836 */ /* 0x000fca0000000000 */
[----:B------:R-:W-:Y:S01]  /*0480*/  ISETP.GE.AND P6, PT, R20, UR6, PT ;  /* 0x0000000614007c0c */ /* 0x000fe2000bfc6270 */
[----:B------:R-:W-:-:S05]  /*0490*/  VIADD R20, R14, 0x2 ;  /* 0x000000020e147836 */ /* 0x000fca0000000000 */
[----:B------:R-:W-:Y:S01]  /*04a0*/  ISETP.GE.AND P2, PT, R20, UR6, PT ;  /* 0x0000000614007c0c */ /* 0x000fe2000bf46270 */
[----:B------:R-:W-:Y:S02]  /*04b0*/  IMAD.MOV.U32 R20, RZ, RZ, RZ ;  /* 0x000000ffff147224 */ /* 0x000fe400078e00ff */
[----:B------:R-:W-:-:S04]  /*04c0*/  @P1 IMAD.MOV.U32 R20, RZ, RZ, 0x1 ;  /* 0x00000001ff141424 */ /* 0x000fc800078e00ff */
[----:B------:R-:W-:Y:S01]  /*04d0*/  @P4 VIADD R20, R20, 0x1 ;  /* 0x0000000114144836 */ /* 0x000fe20000000000 */
[----:B------:R-:W-:-:S03]  /*04e0*/  ISETP.GT.AND P6, PT, R14, -0x2, !P6 ;  /* 0xfffffffe0e00780c */ /* 0x000fc600077c4270 */
[----:B------:R-:W-:-:S04]  /*04f0*/  @P5 VIADD R20, R20, 0x2 ;  /* 0x0000000214145836 */ /* 0x000fc80000000000 */
[----:B------:R-:W-:Y:S02]  /*0500*/  @!P0 VIADD R20, R20, 0x2 ;  /* 0x0000000214148836 */ /* 0x000fe40000000000 */
[----:B--2---:R-:W-:-:S04]  /*0510*/  @P5 IMAD R0, R31, 0x2, R0 ;  /* 0x000000021f005824 */ /* 0x004fc800078e0200 */
[----:B---3--:R-:W-:Y:S01]  /*0520*/  @!P0 IMAD R0, R19, 0x2, R0 ;  /* 0x0000000213008824 */ /* 0x008fe200078e0200 */
[----:B------:R-:W-:-:S13]  /*0530*/  PLOP3.LUT P0, PT, P6, P3, PT, 0x80, 0x8 ;  /* 0x000000000008781c */ /* 0x000fda0003707070 */
[----:B------:R-:W2:Y:S01]  /*0540*/  @P0 LDG.E.U8 R19, desc[UR4][R16.64+0x1] ;  /* 0x0000010410130981 */ /* 0x000ea2000c1e1100 */
[----:B------:R-:W-:-:S04]  /*0550*/  ISETP.GT.AND P2, PT, R14, -0x3, !P2 ;  /* 0xfffffffd0e00780c */ /* 0x000fc80005744270 */
[----:B------:R-:W-:Y:S01]  /*0560*/  PLOP3.LUT P1, PT, P2, P3, PT, 0x80, 0x8 ;  /* 0x000000000008781c */ /* 0x000fe20001727070 */
[----:B------:R-:W-:Y:S02]  /*0570*/  VIADD R18, R22, 0xfffffffe ;  /* 0xfffffffe16127836 */ /* 0x000fe40000000000 */
[----:B------:R-:W-:Y:S02]  /*0580*/  @P0 VIADD R20, R20, 0x2 ;  /* 0x0000000214140836 */ /* 0x000fe40000000000 */
[----:B--2---:R-:W-:-:S08]  /*0590*/  @P0 IMAD R0, R19, 0x2, R0 ;  /* 0x0000000213000824 */ /* 0x004fd000078e0200 */
[----:B------:R-:W2:Y:S01]  /*05a0*/  @P1 LDG.E.U8 R19, desc[UR4][R16.64+0x2] ;  /* 0x0000020410131981 */ /* 0x000ea2000c1e1100 */
[----:B------:R-:W-:Y:S01]  /*05b0*/  ISETP.GE.AND P0, PT, R18, UR7, PT ;  /* 0x0000000712007c0c */ /* 0x000fe2000bf06270 */
[----:B------:R-:W-:Y:S02]  /*05c0*/  VIADD R18, R14, 0x3 ;  /* 0x000000030e127836 */ /* 0x000fe40000000000 */
[----:B------:R-:W-:-:S03]  /*05d0*/  @P1 VIADD R20, R20, 0x1 ;  /* 0x0000000114141836 */ /* 0x000fc60000000000 */
[----:B------:R-:W-:Y:S01]  /*05e0*/  ISETP.GE.AND P5, PT, R18, UR6, PT ;  /* 0x0000000612007c0c */ /* 0x000fe2000bfa6270 */
[----:B--2---:R-:W-:-:S03]  /*05f0*/  @P1 IMAD.IADD R0, R0, 0x1, R19 ;  /* 0x0000000100001824 */ /* 0x004fc600078e0213 */
[----:B------:R-:W-:-:S04]  /*0600*/  ISETP.GT.AND P1, PT, R14, -0x4, !P5 ;  /* 0xfffffffc0e00780c */ /* 0x000fc80006f24270 */
[----:B------:R-:W-:-:S13]  /*0610*/  PLOP3.LUT P3, PT, P1, P3, PT, 0x80, 0x8 ;  /* 0x000000000008781c */ /* 0x000fda0000f67070 */
[----:B------:R-:W2:Y:S01]  /*0620*/  @P3 LDG.E.U8 R17, desc[UR4][R16.64+0x3] ;  /* 0x0000030410113981 */ /* 0x000ea2000c1e1100 */
[----:B------:R-:W-:-:S04]  /*0630*/  ISETP.GT.U32.AND P0, PT, R22, 0x1, !P0 ;  /* 0x000000011600780c */ /* 0x000fc80004704070 */
[----:B------:R-:W-:Y:S02]  /*0640*/  ISETP.LT.OR P4, PT, R14, RZ, !P0 ;  /* 0x000000ff0e00720c */ /* 0x000fe40004781670 */
[----:B------:R-:W-:Y:S01]  /*0650*/  ISETP.NE.AND P5, PT, R26, RZ, PT ;  /* 0x000000ff1a00720c */ /* 0x000fe20003fa5270 */
[----:B------:R-:W-:Y:S01]  /*0660*/  @P3 VIADD R20, R20, 0x1 ;  /* 0x0000000114143836 */ /* 0x000fe20000000000 */
[----:B------:R-:W-:-:S09]  /*0670*/  P2R R28, PR, RZ, 0x40 ;  /* 0x00000040ff1c7803 */ /* 0x000fd20000000000 */
[----:B------:R-:W-:-:S05]  /*0680*/  @!P4 IMAD.IADD R27, R14, 0x1, R27 ;  /* 0x000000010e1bc824 */ /* 0x000fca00078e021b */
[----:B------:R-:W-:-:S04]  /*0690*/  @!P4 IADD3 R18, P6, PT, R27, UR8, RZ ;  /* 0x000000081b12cc10 */ /* 0x000fc8000ffde0ff */
[----:B------:R-:W-:-:S06]  /*06a0*/  @!P4 LEA.HI.X.SX32 R19, R27, UR9, 0x1, P6 ;  /* 0x000000091b13cc11 */ /* 0x000fcc000b0f0eff */
[----:B------:R-:W3:Y:S01]  /*06b0*/  @!P4 LDG.E.U8 R19, desc[UR4][R18.64] ;  /* 0x000000041213c981 */ /* 0x000ee2000c1e1100 */
[----:B--2---:R-:W-:Y:S01]  /*06c0*/  @P3 IMAD.IADD R0, R0, 0x1, R17 ;  /* 0x0000000100003824 */ /* 0x004fe200078e0211 */
[----:B------:R-:W-:-:S13]  /*06d0*/  PLOP3.LUT P3, PT, P5, P0, PT, 0x80, 0x8 ;  /* 0x000000000008781c */ /* 0x000fda0002f61070 */
[----:B------:R-:W2:Y:S01]  /*06e0*/  @P3 LDG.E.U8 R27, desc[UR4][R12.64+-0x3] ;  /* 0xfffffd040c1b3981 */ /* 0x000ea2000c1e1100 */
[----:B------:R-:W-:Y:S02]  /*06f0*/  @P3 VIADD R20, R20, 0x1 ;  /* 0x0000000114143836 */ /* 0x000fe40000000000 */
[----:B--2---:R-:W-:Y:S01]  /*0700*/  @P3 IMAD.IADD R0, R0, 0x1, R27 ;  /* 0x0000000100003824 */ /* 0x004fe200078e021b */
[----:B------:R-:W-:-:S04]  /*0710*/  ISETP.NE.AND P3, PT, R30, RZ, PT ;  /* 0x000000ff1e00720c */ /* 0x000fc80003f65270 */
[----:B------:R-:W-:-:S13]  /*0720*/  PLOP3.LUT P3, PT, P3, P0, PT, 0x80, 0x8 ;  /* 0x000000000008781c */ /* 0x000fda0001f61070 */
[----:B------:R-:W2:Y:S01]  /*0730*/  @P3 LDG.E.U8 R27, desc[UR4][R12.64+-0x2] ;  /* 0xfffffe040c1b3981 */ /* 0x000ea2000c1e1100 */
[----:B------:R-:W-:Y:S02]  /*0740*/  @P3 VIADD R20, R20, 0x2 ;  /* 0x0000000214143836 */ /* 0x000fe40000000000 */
[----:B--2---:R-:W-:Y:S01]  /*0750*/  @P3 IMAD R0, R27, 0x2, R0 ;  /* 0x000000021b003824 */ /* 0x004fe200078e0200 */
[----:B------:R-:W-:-:S04]  /*0760*/  ISETP.NE.AND P3, PT, R32, RZ, PT ;  /* 0x000000ff2000720c */ /* 0x000fc80003f65270 */
[----:B------:R-:W-:-:S13]  /*0770*/  PLOP3.LUT P3, PT, P3, P0, PT, 0x80, 0x8 ;  /* 0x000000000008781c */ /* 0x000fda0001f61070 */
[----:B------:R-:W2:Y:S01]  /*0780*/  @P3 LDG.E.U8 R17, desc[UR4][R12.64+-0x1] ;  /* 0xffffff040c113981 */ /* 0x000ea2000c1e1100 */
[----:B------:R-:W-:Y:S01]  /*0790*/  ISETP.NE.AND P6, PT, R28, RZ, PT ;  /* 0x000000ff1c00720c */ /* 0x000fe20003fc5270 */
[----:B------:R-:W-:-:S04]  /*07a0*/  @P3 VIADD R20, R20, 0x2 ;  /* 0x0000000214143836 */ /* 0x000fc80000000000 */
[----:B------:R-:W-:Y:S02]  /*07b0*/  @!P4 VIADD R20, R20, 0x4 ;  /* 0x000000041414c836 */ /* 0x000fe40000000000 */
[----:B--2---:R-:W-:Y:S01]  /*07c0*/  @P3 IMAD R0, R17, 0x2, R0 ;  /* 0x0000000211003824 */ /* 0x004fe200078e0200 */
[----:B------:R-:W-:-:S03]  /*07d0*/  PLOP3.LUT P3, PT, P6, P0, PT, 0x80, 0x8 ;  /* 0x000000000008781c */ /* 0x000fc60003761070 */
[----:B---3--:R-:W-:Y:S01]  /*07e0*/  @!P4 IMAD R0, R19, 0x4, R0 ;  /* 0x000000041300c824 */ /* 0x008fe200078e0200 */
[----:B------:R-:W-:-:S09]  /*07f0*/  PLOP3.LUT P4, PT, P2, P0, PT, 0x80, 0x8 ;  /* 0x000000000008781c */ /* 0x000fd20001781070 */
[----:B------:R-:W2:Y:S01]  /*0800*/  @P3 LDG.E.U8 R17, desc[UR4][R12.64+0x1] ;  /* 0x000001040c113981 */ /* 0x000ea2000c1e1100 */
[----:B------:R-:W-:-:S03]  /*0810*/  PLOP3.LUT P0, PT, P1, P0, PT, 0x80, 0x8 ;  /* 0x000000000008781c */ /* 0x000fc60000f01070 */
[----:B------:R-:W3:Y:S10]  /*0820*/  @P4 LDG.E.U8 R31, desc[UR4][R12.64+0x2] ;  /* 0x000002040c1f4981 */ /* 0x000ef4000c1e1100 */
[----:B------:R0:W4:Y:S01]  /*0830*/  @P0 LDG.E.U8 R33, desc[UR4][R12.64+0x3] ;  /* 0x000003040c210981 */ /* 0x000122000c1e1100 */
[----:B------:R-:W-:-:S02]  /*0840*/  VIADD R27, R22, 0xffffffff ;  /* 0xffffffff161b7836 */ /* 0x000fc40000000000 */
[----:B------:R-:W-:Y:S01]  /*0850*/  @P3 VIADD R20, R20, 0x2 ;  /* 0x0000000214143836 */ /* 0x000fe20000000000 */
[----:B------:R-:W-:-:S03]  /*0860*/  ISETP.GE.AND P6, PT, R14, RZ, PT ;  /* 0x000000ff0e00720c */ /* 0x000fc60003fc6270 */
[----:B------:R-:W-:-:S04]  /*0870*/  @P4 VIADD R20, R20, 0x2 ;  /* 0x0000000214144836 */ /* 0x000fc80000000000 */
[----:B------:R-:W-:-:S06]  /*0880*/  @P0 VIADD R20, R20, 0x1 ;  /* 0x0000000114140836 */ /* 0x000fcc0000000000 */
[----:B0-----:R-:W-:Y:S02]  /*0890*/  @P6 IMAD.IADD R13, R14, 0x1, R15 ;  /* 0x000000010e0d6824 */ /* 0x001fe400078e020f */
[----:B--2---:R-:W-:Y:S01]  /*08a0*/  @P3 IMAD R0, R17, 0x2, R0 ;  /* 0x0000000211003824 */ /* 0x004fe200078e0200 */
[----:B------:R-:W-:-:S04]  /*08b0*/  ISETP.GE.U32.AND P3, PT, R27, UR7, PT ;  /* 0x000000071b007c0c */ /* 0x000fc8000bf66070 */
[----:B------:R-:W-:Y:S01]  /*08c0*/  ISETP.LT.OR P3, PT, R14, RZ, P3 ;  /* 0x000000ff0e00720c */ /* 0x000fe20001f61670 */
[----:B---3--:R-:W-:-:S04]  /*08d0*/  @P4 IMAD R0, R31, 0x2, R0 ;  /* 0x000000021f004824 */ /* 0x008fc800078e0200 */
[----:B----4-:R-:W-:-:S08]  /*08e0*/  @P0 IMAD.IADD R0, R0, 0x1, R33 ;  /* 0x0000000100000824 */ /* 0x010fd000078e0221 */
[----:B------:R-:W-:-:S05]  /*08f0*/  @!P3 IMAD.IADD R29, R14, 0x1, R29 ;  /* 0x000000010e1db824 */ /* 0x000fca00078e021d */
[----:B------:R-:W-:-:S04]  /*0900*/  @!P3 IADD3 R18, P0, PT, R29, UR8, RZ ;  /* 0x000000081d12bc10 */ /* 0x000fc8000ff1e0ff */
[----:B------:R-:W-:Y:S02]  /*0910*/  @!P3 LEA.HI.X.SX32 R19, R29, UR9, 0x1, P0 ;  /* 0x000000091d13bc11 */ /* 0x000fe400080f0eff */
[----:B------:R-:W-:-:S04]  /*0920*/  @P6 IADD3 R12, P0, PT, R13, UR8, RZ ;  /* 0x000000080d0c6c10 */ /* 0x000fc8000ff1e0ff */
[----:B------:R-:W-:Y:S01]  /*0930*/  @P6 LEA.HI.X.SX32 R13, R13, UR9, 0x1, P0 ;  /* 0x000000090d0d6c11 */ /* 0x000fe200080f0eff */
[----:B------:R-:W-:Y:S01]  /*0940*/  VIADD R29, R22, 0x1 ;  /* 0x00000001161d7836 */ /* 0x000fe20000000000 */
[----:B------:R-:W-:Y:S01]  /*0950*/  ISETP.GE.U32.OR P0, PT, R27, UR7, !P5 ;  /* 0x000000071b007c0c */ /* 0x000fe2000ef06470 */
[----:B------:R-:W2:-:S12]  /*0960*/  @!P3 LDG.E.U8 R19, desc[UR4][R18.64] ;  /* 0x000000041213b981 */ /* 0x000e98000c1e1100 */
[----:B------:R-:W3:Y:S01]  /*0970*/  @!P0 LDG.E.U8 R17, desc[UR4][R4.64+-0x3] ;  /* 0xfffffd0404118981 */ /* 0x000ee2000c1e1100 */
[----:B------:R-:W-:Y:S02]  /*0980*/  ISETP.GE.U32.AND P4, PT, R29, UR7, PT ;  /* 0x000000071d007c0c */ /* 0x000fe4000bf86070 */
[----:B------:R-:W-:Y:S02]  /*0990*/  P2R R30, PR, RZ, 0x2 ;  /* 0x00000002ff1e7803 */ /* 0x000fe40000000000 */
[----:B------:R-:W-:Y:S01]  /*09a0*/  ISETP.LT.OR P1, PT, R14, RZ, P4 ;  /* 0x000000ff0e00720c */ /* 0x000fe20002721670 */
[----:B------:R-:W-:-:S12]  /*09b0*/  @!P0 VIADD R20, R20, 0x2 ;  /* 0x0000000214148836 */ /* 0x000fd80000000000 */
[----:B------:R-:W-:-:S05]  /*09c0*/  @!P1 IMAD.IADD R25, R14, 0x1, R25 ;  /* 0x000000010e199824 */ /* 0x000fca00078e0219 */
[----:B------:R-:W-:Y:S01]  /*09d0*/  @!P1 IADD3 R16, P4, PT, R25, UR8, RZ ;  /* 0x0000000819109c10 */ /* 0x000fe2000ff9e0ff */
[----:B---3--:R-:W-:Y:S01]  /*09e0*/  @!P0 IMAD R0, R17, 0x2, R0 ;  /* 0x0000000211008824 */ /* 0x008fe200078e0200 */
[----:B------:R-:W-:-:S04]  /*09f0*/  ISETP.GE.AND P0, PT, R24, UR6, PT ;  /* 0x0000000618007c0c */ /* 0x000fc8000bf06270 */
[----:B------:R-:W-:Y:S02]  /*0a00*/  ISETP.LT.OR P0, PT, R14, 0x2, P0 ;  /* 0x000000020e00780c */ /* 0x000fe40000701670 */
[----:B------:R-:W-:Y:S02]  /*0a10*/  @!P1 LEA.HI.X.SX32 R17, R25, UR9, 0x1, P4 ;  /* 0x0000000919119c11 */ /* 0x000fe4000a0f0eff */
[----:B------:R-:W-:-:S13]  /*0a20*/  ISETP.GE.U32.OR P4, PT, R27, UR7, P0 ;  /* 0x000000071b007c0c */ /* 0x000fda0008786470 */
[----:B------:R-:W3:Y:S01]  /*0a30*/  @!P4 LDG.E.U8 R25, desc[UR4][R4.64+-0x2] ;  /* 0xfffffe040419c981 */ /* 0x000ee2000c1e1100 */
[----:B------:R-:W-:Y:S02]  /*0a40*/  @!P4 VIADD R20, R20, 0x2 ;  /* 0x000000021414c836 */ /* 0x000fe40000000000 */
[----:B---3--:R-:W-:Y:S01]  /*0a50*/  @!P4 IMAD R0, R25, 0x2, R0 ;  /* 0x000000021900c824 */ /* 0x008fe200078e0200 */
[----:B------:R-:W-:-:S04]  /*0a60*/  ISETP.GT.AND P4, PT, R14, UR6, PT ;  /* 0x000000060e007c0c */ /* 0x000fc8000bf84270 */
[----:B------:R-:W-:-:S04]  /*0a70*/  ISETP.LT.OR P4, PT, R14, 0x1, P4 ;  /* 0x000000010e00780c */ /* 0x000fc80002781670 */
[----:B------:R-:W-:-:S13]  /*0a80*/  ISETP.GE.U32.OR P5, PT, R27, UR7, P4 ;  /* 0x000000071b007c0c */ /* 0x000fda000a7a6470 */
[----:B------:R-:W3:Y:S01]  /*0a90*/  @!P5 LDG.E.U8 R25, desc[UR4][R4.64+-0x1] ;  /* 0xffffff040419d981 */ /* 0x000ee2000c1e1100 */
[----:B------:R-:W-:Y:S02]  /*0aa0*/  VIADD R31, R22, 0x2 ;  /* 0x00000002161f7836 */ /* 0x000fe40000000000 */
[----:B------:R-:W-:Y:S01]  /*0ab0*/  @!P5 VIADD R20, R20, 0x4 ;  /* 0x000000041414d836 */ /* 0x000fe20000000000 */
[----:B------:R-:W-:-:S03]  /*0ac0*/  P2R R32, PR, RZ, 0x2 ;  /* 0x00000002ff207803 */ /* 0x000fc60000000000 */
[----:B------:R-:W-:Y:S01]  /*0ad0*/  @!P3 VIADD R20, R20, 0x8 ;  /* 0x000000081414b836 */ /* 0x000fe20000000000 */
[----:B------:R-:W-:Y:S02]  /*0ae0*/  P2R R33, PR, RZ, 0x40 ;  /* 0x00000040ff217803 */ /* 0x000fe40000000000 */
[----:B------:R-:W-:Y:S01]  /*0af0*/  ISETP.GE.U32.OR P6, PT, R27, UR7, !P2 ;  /* 0x000000071b007c0c */ /* 0x000fe2000d7c6470 */
[----:B---3--:R-:W-:Y:S01]  /*0b00*/  @!P5 IMAD R0, R25, 0x4, R0 ;  /* 0x000000041900d824 */ /* 0x008fe200078e0200 */
[----:B------:R-:W-:-:S04]  /*0b10*/  ISETP.GE.U32.AND P5, PT, R31, UR7, PT ;  /* 0x000000071f007c0c */ /* 0x000fc8000bfa6070 */
[----:B------:R-:W-:-:S04]  /*0b20*/  ISETP.LT.OR P5, PT, R14, RZ, P5 ;  /* 0x000000ff0e00720c */ /* 0x000fc80002fa1670 */
[----:B------:R-:W-:-:S09]  /*0b30*/  P2R R34, PR, RZ, 0x20 ;  /* 0x00000020ff227803 */ /* 0x000fd20000000000 */
[----:B------:R-:W-:-:S05]  /*0b40*/  @!P5 IMAD.IADD R23, R14, 0x1, R23 ;  /* 0x000000010e17d824 */ /* 0x000fca00078e0217 */
[----:B------:R-:W-:-:S04]  /*0b50*/  @!P5 IADD3 R24, P1, PT, R23, UR8, RZ ;  /* 0x000000081718dc10 */ /* 0x000fc8000ff3e0ff */
[----:B------:R-:W-:Y:S02]  /*0b60*/  @!P5 LEA.HI.X.SX32 R25, R23, UR9, 0x1, P1 ;  /* 0x000000091719dc11 */ /* 0x000fe400088f0eff */
[----:B------:R-:W-:Y:S01]  /*0b70*/  ISETP.NE.AND P5, PT, R28, RZ, PT ;  /* 0x000000ff1c00720c */ /* 0x000fe20003fa5270 */
[----:B--2---:R-:W-:Y:S02]  /*0b80*/  @!P3 IMAD R0, R19, 0x8, R0 ;  /* 0x000000081300b824 */ /* 0x004fe400078e0200 */
[----:B------:R-:W2:Y:S01]  /*0b90*/  @!P6 LDG.E.U8 R19, desc[UR4][R4.64+0x2] ;  /* 0x000002040413e981 */ /* 0x000ea2000c1e1100 */
[----:B------:R-:W-:-:S13]  /*0ba0*/  ISETP.GE.U32.OR P3, PT, R27, UR7, !P5 ;  /* 0x000000071b007c0c */ /* 0x000fda000ef66470 */
[----:B------:R-:W3:Y:S01]  /*0bb0*/  @!P3 LDG.E.U8 R23, desc[UR4][R4.64+0x1] ;  /* 0x000001040417b981 */ /* 0x000ee2000c1e1100 */
[----:B------:R-:W-:Y:S02]  /*0bc0*/  VIADD R22, R22, 0x3 ;  /* 0x0000000316167836 */ /* 0x000fe40000000000 */
[----:B------:R-:W-:-:S04]  /*0bd0*/  @!P3 VIADD R20, R20, 0x4 ;  /* 0x000000041414b836 */ /* 0x000fc80000000000 */
[----:B------:R-:W-:Y:S02]  /*0be0*/  @!P6 VIADD R20, R20, 0x2 ;  /* 0x000000021414e836 */ /* 0x000fe40000000000 */
[----:B---3--:R-:W-:Y:S01]  /*0bf0*/  @!P3 IMAD R0, R23, 0x4, R0 ;  /* 0x000000041700b824 */ /* 0x008fe200078e0200 */
[----:B------:R-:W-:Y:S01]  /*0c00*/  ISETP.GE.U32.AND P3, PT, R22, UR7, PT ;  /* 0x0000000716007c0c */ /* 0x000fe2000bf66070 */
[----:B------:R-:W3:Y:S03]  /*0c10*/  @!P0 LDG.E.U8 R23, desc[UR4][R6.64+-0x2] ;  /* 0xfffffe0406178981 */ /* 0x000ee6000c1e1100 */
[----:B------:R-:W-:Y:S01]  /*0c20*/  ISETP.LT.OR P3, PT, R14, RZ, P3 ;  /* 0x000000ff0e00720c */ /* 0x000fe20001f61670 */
[----:B--2---:R-:W-:-:S12]  /*0c30*/  @!P6 IMAD R0, R19, 0x2, R0 ;  /* 0x000000021300e824 */ /* 0x004fd800078e0200 */
[----:B------:R-:W-:-:S05]  /*0c40*/  @!P3 IMAD.IADD R21, R14, 0x1, R21 ;  /* 0x000000010e15b824 */ /* 0x000fca00078e0215 */
[----:B------:R-:W-:-:S04]  /*0c50*/  @!P3 IADD3 R18, P1, PT, R21, UR8, RZ ;  /* 0x000000081512bc10 */ /* 0x000fc8000ff3e0ff */
[----:B------:R-:W-:Y:S02]  /*0c60*/  @!P3 LEA.HI.X.SX32 R19, R21, UR9, 0x1, P1 ;  /* 0x000000091513bc11 */ /* 0x000fe400088f0eff */
[----:B------:R-:W-:-:S04]  /*0c70*/  ISETP.NE.AND P1, PT, R30, RZ, PT ;  /* 0x000000ff1e00720c */ /* 0x000fc80003f25270 */
[----:B------:R-:W-:Y:S02]  /*0c80*/  ISETP.GE.U32.OR P6, PT, R27, UR7, !P1 ;  /* 0x000000071b007c0c */ /* 0x000fe4000cfc6470 */
[----:B------:R-:W-:Y:S01]  /*0c90*/  P2R R30, PR, RZ, 0x8 ;  /* 0x00000008ff1e7803 */ /* 0x000fe20000000000 */
[----:B------:R-:W2:Y:S10]  /*0ca0*/  @!P4 LDG.E.U8 R27, desc[UR4][R6.64+-0x1] ;  /* 0xffffff04061bc981 */ /* 0x000eb4000c1e1100 */
[----:B------:R-:W4:Y:S01]  /*0cb0*/  @!P6 LDG.E.U8 R21, desc[UR4][R4.64+0x3] ;  /* 0x000003040415e981 */ /* 0x000f22000c1e1100 */
[----:B------:R-:W-:Y:S01]  /*0cc0*/  ISETP.NE.AND P3, PT, R26, RZ, PT ;  /* 0x000000ff1a00720c */ /* 0x000fe20003f65270 */
[----:B------:R-:W-:-:S02]  /*0cd0*/  @!P6 VIADD R20, R20, 0x2 ;  /* 0x000000021414e836 */ /* 0x000fc40000000000 */
[----:B------:R-:W5:Y:S01]  /*0ce0*/  @P5 LDG.E.U8 R5, desc[UR4][R6.64+0x1] ;  /* 0x0000010406055981 */ /* 0x000f62000c1e1100 */
[----:B----4-:R-:W-:Y:S01]  /*0cf0*/  @!P6 IMAD R0, R21, 0x2, R0 ;  /* 0x000000021500e824 */ /* 0x010fe200078e0200 */
[----:B------:R-:W-:-:S08]  /*0d00*/  ISETP.NE.AND P6, PT, R33, RZ, PT ;  /* 0x000000ff2100720c */ /* 0x000fd00003fc5270 */
[----:B------:R-:W4:Y:S05]  /*0d10*/  @P3 LDG.E.U8 R21, desc[UR4][R6.64+-0x3] ;  /* 0xfffffd0406153981 */ /* 0x000f2a000c1e1100 */
[----:B------:R-:W5:Y:S01]  /*0d20*/  @P6 LDG.E.U8 R13, desc[UR4][R12.64] ;  /* 0x000000040c0d6981 */ /* 0x000f62000c1e1100 */
[----:B------:R-:W-:-:S04]  /*0d30*/  @P3 VIADD R20, R20, 0x2 ;  /* 0x0000000214143836 */ /* 0x000fc80000000000 */
[----:B------:R-:W-:-:S04]  /*0d40*/  @!P0 VIADD R20, R20, 0x4 ;  /* 0x0000000414148836 */ /* 0x000fc80000000000 */
[----:B------:R-:W-:-:S04]  /*0d50*/  @!P4 VIADD R20, R20, 0x8 ;  /* 0x000000081414c836 */ /* 0x000fc80000000000 */
[----:B------:R-:W-:Y:S02]  /*0d60*/  @P6 VIADD R20, R20, 0x10 ;  /* 0x0000001014146836 */ /* 0x000fe40000000000 */
[----:B----4-:R-:W-:Y:S02]  /*0d70*/  @P3 IMAD R0, R21, 0x2, R0 ;  /* 0x0000000215003824 */ /* 0x010fe400078e0200 */
[----:B------:R-:W4:Y:S02]  /*0d80*/  @P2 LDG.E.U8 R21, desc[UR4][R6.64+0x2] ;  /* 0x0000020406152981 */ /* 0x000f24000c1e1100 */
[----:B---3--:R-:W-:-:S04]  /*0d90*/  @!P0 IMAD R0, R23, 0x4, R0 ;  /* 0x0000000417008824 */ /* 0x008fc800078e0200 */
[----:B--2---:R-:W-:-:S04]  /*0da0*/  @!P4 IMAD R0, R27, 0x8, R0 ;  /* 0x000000081b00c824 */ /* 0x004fc800078e0200 */
[----:B-----5:R-:W-:Y:S01]  /*0db0*/  @P6 IMAD R0, R13, 0x10, R0 ;  /* 0x000000100d006824 */ /* 0x020fe200078e0200 */
[----:B------:R-:W-:Y:S01]  /*0dc0*/  ISETP.GE.U32.OR P6, PT, R29, UR7, !P3 ;  /* 0x000000071d007c0c */ /* 0x000fe2000dfc6470 */
[----:B------:R-:W2:-:S12]  /*0dd0*/  @P1 LDG.E.U8 R13, desc[UR4][R6.64+0x3] ;  /* 0x00000304060d1981 */ /* 0x000e98000c1e1100 */
[----:B------:R-:W3:Y:S01]  /*0de0*/  @!P6 LDG.E.U8 R23, desc[UR4][R2.64+-0x3] ;  /* 0xfffffd040217e981 */ /* 0x000ee2000c1e1100 */
[----:B------:R-:W-:Y:S02]  /*0df0*/  @P5 IMAD R0, R5, 0x8, R0 ;  /* 0x0000000805005824 */ /* 0x000fe400078e0200 */
[----:B------:R-:W-:-:S04]  /*0e00*/  @P5 VIADD R20, R20, 0x8 ;  /* 0x0000000814145836 */ /* 0x000fc80000000000 */
[----:B------:R-:W-:-:S04]  /*0e10*/  @P2 VIADD R20, R20, 0x4 ;  /* 0x0000000414142836 */ /* 0x000fc80000000000 */
[----:B------:R-:W-:-:S04]  /*0e20*/  @P1 VIADD R20, R20, 0x2 ;  /* 0x0000000214141836 */ /* 0x000fc80000000000 */
[----:B------:R-:W-:Y:S02]  /*0e30*/  @!P6 VIADD R20, R20, 0x2 ;  /* 0x000000021414e836 */ /* 0x000fe40000000000 */
[----:B----4-:R-:W-:-:S04]  /*0e40*/  @P2 IMAD R0, R21, 0x4, R0 ;  /* 0x0000000415002824 */ /* 0x010fc800078e0200 */
[----:B--2---:R-:W-:-:S04]  /*0e50*/  @P1 IMAD R0, R13, 0x2, R0 ;  /* 0x000000020d001824 */ /* 0x004fc800078e0200 */
[----:B---3--:R-:W-:Y:S01]  /*0e60*/  @!P6 IMAD R0, R23, 0x2, R0 ;  /* 0x000000021700e824 */ /* 0x008fe200078e0200 */
[----:B------:R-:W-:-:S13]  /*0e70*/  ISETP.GE.U32.OR P6, PT, R29, UR7, P0 ;  /* 0x000000071d007c0c */ /* 0x000fda00087c6470 */
[----:B------:R-:W2:Y:S01]  /*0e80*/  @!P6 LDG.E.U8 R5, desc[UR4][R2.64+-0x2] ;  /* 0xfffffe040205e981 */ /* 0x000ea2000c1e1100 */
[----:B------:R-:W-:Y:S02]  /*0e90*/  @!P6 VIADD R20, R20, 0x2 ;  /* 0x000000021414e836 */ /* 0x000fe40000000000 */
[----:B--2---:R-:W-:Y:S01]  /*0ea0*/  @!P6 IMAD R0, R5, 0x2, R0 ;  /* 0x000000020500e824 */ /* 0x004fe200078e0200 */
[----:B------:R-:W-:-:S13]  /*0eb0*/  ISETP.GE.U32.OR P6, PT, R29, UR7, P4 ;  /* 0x000000071d007c0c */ /* 0x000fda000a7c6470 */
[----:B------:R-:W2:Y:S01]  /*0ec0*/  @!P6 LDG.E.U8 R5, desc[UR4][R2.64+-0x1] ;  /* 0xffffff040205e981 */ /* 0x000ea2000c1e1100 */
[----:B------:R-:W-:Y:S02]  /*0ed0*/  @!P6 VIADD R20, R20, 0x4 ;  /* 0x000000041414e836 */ /* 0x000fe40000000000 */
[----:B--2---:R-:W-:Y:S01]  /*0ee0*/  @!P6 IMAD R0, R5, 0x4, R0 ;  /* 0x000000040500e824 */ /* 0x004fe200078e0200 */
[----:B------:R-:W-:-:S13]  /*0ef0*/  ISETP.NE.AND P6, PT, R32, RZ, PT ;  /* 0x000000ff2000720c */ /* 0x000fda0003fc5270 */
[----:B------:R-:W2:Y:S01]  /*0f00*/  @!P6 LDG.E.U8 R17, desc[UR4][R16.64] ;  /* 0x000000041011e981 */ /* 0x000ea2000c1e1100 */
[----:B------:R-:W-:Y:S02]  /*0f10*/  @!P6 VIADD R20, R20, 0x8 ;  /* 0x000000081414e836 */ /* 0x000fe40000000000 */
[----:B--2---:R-:W-:Y:S01]  /*0f20*/  @!P6 IMAD R0, R17, 0x8, R0 ;  /* 0x000000081100e824 */ /* 0x004fe200078e0200 */
[----:B------:R-:W-:-:S13]  /*0f30*/  ISETP.GE.U32.OR P6, PT, R29, UR7, !P5 ;  /* 0x000000071d007c0c */ /* 0x000fda000efc6470 */
        /* <DEDUP_REMOVED lines=14> */
[----:B--2---:R-:W-:Y:S01]  /*1020*/  @!P6 IMAD.IADD R0, R0, 0x1, R5 ;  /* 0x000000010000e824 */ /* 0x004fe200078e0205 */
[----:B------:R-:W-:-:S13]  /*1030*/  ISETP.GE.U32.OR P6, PT, R31, UR7, P0 ;  /* 0x000000071f007c0c */ /* 0x000fda00087c6470 */
[----:B------:R-:W2:Y:S01]  /*1040*/  @!P6 LDG.E.U8 R5, desc[UR4][R8.64+-0x2] ;  /* 0xfffffe040805e981 */ /* 0x000ea2000c1e1100 */
[----:B------:R-:W-:Y:S01]  /*1050*/  @!P6 VIADD R20, R20, 0x2 ;  /* 0x000000021414e836 */ /* 0x000fe20000000000 */
[----:B------:R-:W-:-:S13]  /*1060*/  ISETP.NE.AND P5, PT, R34, RZ, PT ;  /* 0x000000ff2200720c */ /* 0x000fda0003fa5270 */
[----:B------:R-:W3:Y:S01]  /*1070*/  @!P5 LDG.E.U8 R25, desc[UR4][R24.64] ;  /* 0x000000041819d981 */ /* 0x000ee2000c1e1100 */
[----:B--2---:R-:W-:Y:S01]  /*1080*/  @!P6 IMAD R0, R5, 0x2, R0 ;  /* 0x000000020500e824 */ /* 0x004fe200078e0200 */
[----:B------:R-:W-:-:S13]  /*1090*/  ISETP.GE.U32.OR P6, PT, R31, UR7, P4 ;  /* 0x000000071f007c0c */ /* 0x000fda000a7c6470 */
[----:B------:R-:W2:Y:S01]  /*10a0*/  @!P6 LDG.E.U8 R3, desc[UR4][R8.64+-0x1] ;  /* 0xffffff040803e981 */ /* 0x000ea2000c1e1100 */
[----:B------:R-:W-:-:S04]  /*10b0*/  @!P6 VIADD R20, R20, 0x2 ;  /* 0x000000021414e836 */ /* 0x000fc80000000000 */
[----:B------:R-:W-:Y:S02]  /*10c0*/  @!P5 VIADD R20, R20, 0x4 ;  /* 0x000000041414d836 */ /* 0x000fe40000000000 */
[----:B--2---:R-:W-:Y:S01]  /*10d0*/  @!P6 IMAD R0, R3, 0x2, R0 ;  /* 0x000000020300e824 */ /* 0x004fe200078e0200 */
[----:B------:R-:W-:-:S03]  /*10e0*/  ISETP.NE.AND P6, PT, R28, RZ, PT ;  /* 0x000000ff1c00720c */ /* 0x000fc60003fc5270 */
[----:B---3--:R-:W-:Y:S01]  /*10f0*/  @!P5 IMAD R0, R25, 0x4, R0 ;  /* 0x000000041900d824 */ /* 0x008fe200078e0200 */
        /* <DEDUP_REMOVED lines=10> */
[----:B------:R-:W-:Y:S01]  /*11a0*/  @!P5 VIADD R20, R20, 0x1 ;  /* 0x000000011414d836 */ /* 0x000fe20000000000 */
[C---:B------:R-:W-:Y:S02]  /*11b0*/  ISETP.GE.U32.OR P0, PT, R22.reuse, UR7, P0 ;  /* 0x0000000716007c0c */ /* 0x040fe40008706470 */
[C---:B------:R-:W-:Y:S02]  /*11c0*/  ISETP.GE.U32.OR P4, PT, R22.reuse, UR7, P4 ;  /* 0x0000000716007c0c */ /* 0x040fe4000a786470 */
[C---:B------:R-:W-:Y:S02]  /*11d0*/  ISETP.GE.U32.OR P6, PT, R22.reuse, UR7, !P6 ;  /* 0x0000000716007c0c */ /* 0x040fe4000f7c6470 */
[----:B------:R-:W-:-:S07]  /*11e0*/  ISETP.GE.U32.OR P2, PT, R22, UR7, !P2 ;  /* 0x0000000716007c0c */ /* 0x000fce000d746470 */
[----:B------:R-:W3:Y:S01]  /*11f0*/  @!P0 LDG.E.U8 R5, desc[UR4][R10.64+-0x2] ;  /* 0xfffffe040a058981 */ /* 0x000ee2000c1e1100 */
[----:B------:R-:W-:-:S03]  /*1200*/  ISETP.GE.U32.OR P1, PT, R22, UR7, !P1 ;  /* 0x0000000716007c0c */ /* 0x000fc6000cf26470 */
[----:B------:R-:W4:Y:S04]  /*1210*/  @!P4 LDG.E.U8 R7, desc[UR4][R10.64+-0x1] ;  /* 0xffffff040a07c981 */ /* 0x000f28000c1e1100 */
[----:B------:R-:W5:Y:S04]  /*1220*/  @!P6 LDG.E.U8 R9, desc[UR4][R10.64+0x1] ;  /* 0x000001040a09e981 */ /* 0x000f68000c1e1100 */
[----:B------:R-:W5:Y:S04]  /*1230*/  @!P2 LDG.E.U8 R13, desc[UR4][R10.64+0x2] ;  /* 0x000002040a0da981 */ /* 0x000f68000c1e1100 */
[----:B------:R-:W5:Y:S01]  /*1240*/  @!P1 LDG.E.U8 R17, desc[UR4][R10.64+0x3] ;  /* 0x000003040a119981 */ /* 0x000f62000c1e1100 */
[----:B--2---:R-:W-:Y:S01]  /*1250*/  @!P5 IMAD.IADD R0, R0, 0x1, R3 ;  /* 0x000000010000d824 */ /* 0x004fe200078e0203 */
[----:B------:R-:W-:-:S02]  /*1260*/  ISETP.GE.U32.OR P5, PT, R22, UR7, !P3 ;  /* 0x0000000716007c0c */ /* 0x000fc4000dfa6470 */
[----:B------:R-:W-:-:S11]  /*1270*/  ISETP.NE.AND P3, PT, R30, RZ, PT ;  /* 0x000000ff1e00720c */ /* 0x000fd60003f65270 */
[----:B------:R-:W2:Y:S04]  /*1280*/  @!P5 LDG.E.U8 R3, desc[UR4][R10.64+-0x3] ;  /* 0xfffffd040a03d981 */ /* 0x000ea8000c1e1100 */
[----:B------:R-:W5:Y:S01]  /*1290*/  @!P3 LDG.E.U8 R19, desc[UR4][R18.64] ;  /* 0x000000041213b981 */ /* 0x000f62000c1e1100 */
[----:B------:R-:W-:-:S04]  /*12a0*/  @!P5 VIADD R20, R20, 0x1 ;  /* 0x000000011414d836 */ /* 0x000fc80000000000 */
[----:B------:R-:W-:-:S04]  /*12b0*/  @!P0 VIADD R20, R20, 0x1 ;  /* 0x0000000114148836 */ /* 0x000fc80000000000 */
[----:B------:R-:W-:-:S04]  /*12c0*/  @!P4 VIADD R20, R20, 0x2 ;  /* 0x000000021414c836 */ /* 0x000fc80000000000 */
[----:B------:R-:W-:-:S04]  /*12d0*/  @!P3 VIADD R20, R20, 0x2 ;  /* 0x000000021414b836 */ /* 0x000fc80000000000 */
[----:B------:R-:W-:-:S04]  /*12e0*/  @!P6 VIADD R20, R20, 0x2 ;  /* 0x000000021414e836 */ /* 0x000fc80000000000 */
[----:B------:R-:W-:-:S04]  /*12f0*/  @!P2 VIADD R20, R20, 0x1 ;  /* 0x000000011414a836 */ /* 0x000fc80000000000 */
[----:B------:R-:W-:-:S05]  /*1300*/  @!P1 VIADD R20, R20, 0x1 ;  /* 0x0000000114149836 */ /* 0x000fca0000000000 */
[----:B------:R-:W-:Y:S01]  /*1310*/  LOP3.LUT R20, R20, 0xffff, RZ, 0xc0, !PT ;  /* 0x0000ffff14147812 */ /* 0x000fe200078ec0ff */
[----:B--2---:R-:W-:-:S04]  /*1320*/  @!P5 IMAD.IADD R0, R0, 0x1, R3 ;  /* 0x000000010000d824 */ /* 0x004fc800078e0203 */
[----:B---3--:R-:W-:-:S04]  /*1330*/  @!P0 IMAD.IADD R0, R0, 0x1, R5 ;  /* 0x0000000100008824 */ /* 0x008fc800078e0205 */
[----:B----4-:R-:W-:-:S04]  /*1340*/  @!P4 IMAD R0, R7, 0x2, R0 ;  /* 0x000000020700c824 */ /* 0x010fc800078e0200 */
[----:B-----5:R-:W-:-:S04]  /*1350*/  @!P3 IMAD R0, R19, 0x2, R0 ;  /* 0x000000021300b824 */ /* 0x020fc800078e0200 */
[----:B------:R-:W-:-:S04]  /*1360*/  @!P6 IMAD R0, R9, 0x2, R0 ;  /* 0x000000020900e824 */ /* 0x000fc800078e0200 */
[----:B------:R-:W-:-:S04]  /*1370*/  @!P2 IMAD.IADD R0, R0, 0x1, R13 ;  /* 0x000000010000a824 */ /* 0x000fc800078e020d */
[----:B------:R-:W-:-:S05]  /*1380*/  @!P1 IMAD.IADD R0, R0, 0x1, R17 ;  /* 0x0000000100009824 */ /* 0x000fca00078e0211 */
[----:B------:R-:W-:Y:S02]  /*1390*/  LOP3.LUT R5, R0, 0xffff, RZ, 0xc0, !PT ;  /* 0x0000ffff00057812 */ /* 0x000fe400078ec0ff */
[----:B------:R-:W-:-:S07]  /*13a0*/  MOV R6, 0x13c0 ;  /* 0x000013c000067802 */ /* 0x000fce0000000f00 */
[----:B------:R-:W-:Y:S05]  /*13b0*/  CALL.REL.NOINC `($__internal_0_$__cuda_sm20_div_u16) ;  /* 0x0000000000187944 */ /* 0x000fea0003c00000 */
[----:B------:R-:W0:Y:S01]  /*13c0*/  LDCU.64 UR6, c[0x0][0x388] ;  /* 0x00007100ff0677ac */ /* 0x000e220008000a00 */
[----:B------:R-:W-:-:S05]  /*13d0*/  IMAD.IADD R14, R14, 0x1, R15 ;  /* 0x000000010e0e7824 */ /* 0x000fca00078e020f */
[----:B0-----:R-:W-:-:S04]  /*13e0*/  IADD3 R2, P0, PT, R14, UR6, RZ ;  /* 0x000000060e027c10 */ /* 0x001fc8000ff1e0ff */
[----:B------:R-:W-:-:S05]  /*13f0*/  LEA.HI.X.SX32 R3, R14, UR7, 0x1, P0 ;  /* 0x000000070e037c11 */ /* 0x000fca00080f0eff */
[----:B------:R-:W-:Y:S01]  /*1400*/  STG.E.U8 desc[UR4][R2.64], R5 ;  /* 0x0000000502007986 */ /* 0x000fe2000c101104 */
[----:B------:R-:W-:Y:S05]  /*1410*/  EXIT ;  /* 0x000000000000794d */ /* 0x000fea0003800000 */
        .weak           $__internal_0_$__cuda_sm20_div_u16
        .type           $__internal_0_$__cuda_sm20_div_u16,@function
        .size           $__internal_0_$__cuda_sm20_div_u16,(.L_x_1 - $__internal_0_$__cuda_sm20_div_u16)
$__internal_0_$__cuda_sm20_div_u16:
[----:B------:R-:W0:Y:S01]  /*1420*/  I2F.U16 R0, R20 ;  /* 0x0000001400007306 */ /* 0x000e220000101000 */
[----:B------:R-:W-:Y:S01]  /*1430*/  IMAD.MOV.U32 R2, RZ, RZ, 0x4b800000 ;  /* 0x4b800000ff027424 */ /* 0x000fe200078e00ff */
[C---:B0-----:R-:W-:Y:S02]  /*1440*/  FSETP.GEU.AND P1, PT, |R0|.reuse, 1.175494350822287508e-38, PT ;  /* 0x008000000000780b */ /* 0x041fe40003f2e200 */
[----:B------:R-:W-:Y:S02]  /*1450*/  FSETP.GT.AND P0, PT, |R0|, 8.50705917302346158658e+37, PT ;  /* 0x7e8000000000780b */ /* 0x000fe40003f04200 */
[----:B------:R-:W-:-:S04]  /*1460*/  FSEL R2, R2, 1, !P1 ;  /* 0x3f80000002027808 */ /* 0x000fc80004800000 */
[----:B------:R-:W-:Y:S01]  /*1470*/  FSEL R3, R2, 0.25, !P0 ;  /* 0x3e80000002037808 */ /* 0x000fe20004000000 */
[----:B------:R-:W-:Y:S01]  /*1480*/  IMAD.MOV.U32 R2, RZ, RZ, R6 ;  /* 0x000000ffff027224 */ /* 0x000fe200078e0006 */
[----:B------:R-:W-:-:S03]  /*1490*/  ISETP.NE.U32.AND P0, PT, R20, RZ, PT ;  /* 0x000000ff1400720c */ /* 0x000fc60003f05070 */
[----:B------:R-:W-:Y:S01]  /*14a0*/  FMUL R4, R0, R3 ;  /* 0x0000000300047220 */ /* 0x000fe20000400000 */
[----:B------:R-:W-:-:S04]  /*14b0*/  LOP3.LUT R0, R5, 0xffff, RZ, 0xc0, !PT ;  /* 0x0000ffff05007812 */ /* 0x000fc800078ec0ff */
[----:B------:R-:W-:Y:S01]  /*14c0*/  I2FP.F32.U32.RZ R0, R0 ;  /* 0x0000000000007245 */ /* 0x000fe2000020d000 */
[----:B------:R-:W0:Y:S02]  /*14d0*/  MUFU.RCP R4, R4 ;  /* 0x0000000400047308 */ /* 0x000e240000001000 */
[----:B0-----:R-:W-:-:S04]  /*14e0*/  FMUL R3, R3, R4 ;  /* 0x0000000403037220 */ /* 0x001fc80000400000 */
[----:B------:R-:W-:-:S04]  /*14f0*/  VIADD R3, R3, 0x2 ;  /* 0x0000000203037836 */ /* 0x000fc80000000000 */
[----:B------:R-:W-:Y:S01]  /*1500*/  FMUL.RZ R0, R0, R3 ;  /* 0x0000000300007220 */ /* 0x000fe2000040c000 */
[----:B------:R-:W-:-:S05]  /*1510*/  IMAD.MOV.U32 R3, RZ, RZ, 0x0 ;  /* 0x00000000ff037424 */ /* 0x000fca00078e00ff */
[----:B------:R-:W0:Y:S02]  /*1520*/  F2I.U32.TRUNC.NTZ R0, R0 ;  /* 0x0000000000007305 */ /* 0x000e24000020f000 */
[----:B0-----:R-:W-:Y:S01]  /*1530*/  LOP3.LUT R5, R0, 0xffff, RZ, 0xc0, !PT ;  /* 0x0000ffff00057812 */ /* 0x001fe200078ec0ff */
[----:B------:R-:W-:Y:S01]  /*1540*/  @!P0 IMAD.MOV.U32 R5, RZ, RZ, -0x1 ;  /* 0xffffffffff058424 */ /* 0x000fe200078e00ff */
[----:B------:R-:W-:Y:S06]  /*1550*/  RET.REL.NODEC R2 `(_Z6d_blurPhS_ii) ;  /* 0xffffffe802a87950 */ /* 0x000fec0003c3ffff */
.L_x_0:
[----:B------:R-:W-:-:S00]  /*1560*/  BRA `(.L_x_0) ;  /* 0xfffffffc00fc7947 */ /* 0x000fc0000383ffff */
[----:B------:R-:W-:-:S00]  /*1570*/  NOP ;  /* 0x0000000000007918 */ /* 0x000fc00000000000 */
        /* <DEDUP_REMOVED lines=8> */
.L_x_1:


//--------------------- .nv.shared.reserved.0     --------------------------
	.section	.nv.shared.reserved.0,"aw",@nobits
	.weak		__nv_reservedSMEM_offset_0_alias
	.size		__nv_reservedSMEM_offset_0_alias, 0, 64
	.other		__nv_reservedSMEM_offset_0_alias,@"STO_CUDA_RESERVED_SHARED STV_DEFAULT"
__nv_reservedSMEM_offset_0_alias:
	.zero		0
	.zero		64


//--------------------- .nv.constant0._Z6d_blurPhS_ii --------------------------
	.section	.nv.constant0._Z6d_blurPhS_ii,"a",@progbits
	.sectionflags	@""
	.align	4
.nv.constant0._Z6d_blurPhS_ii:
	.zero		920


//--------------------- SYMBOLS --------------------------

	.type		.nv.reservedSmem.offset0,@object
	.size		.nv.reservedSmem.offset0,0x4
